//
// Generated by NVIDIA NVVM Compiler
//
// Compiler Build ID: CL-36424714
// Cuda compilation tools, release 13.0, V13.0.88
// Based on NVVM 20.0.0
//

.version 9.0
.target sm_100
.address_size 64

	// .globl	_Z12hybridKernelPhS_hPj

.visible .entry _Z12hybridKernelPhS_hPj(
	.param .u64 .ptr .align 1 _Z12hybridKernelPhS_hPj_param_0,
	.param .u64 .ptr .align 1 _Z12hybridKernelPhS_hPj_param_1,
	.param .u8 _Z12hybridKernelPhS_hPj_param_2,
	.param .u64 .ptr .align 1 _Z12hybridKernelPhS_hPj_param_3
)
{
	.reg .pred 	%p<203>;
	.reg .b16 	%rs<66>;
	.reg .b32 	%r<382>;
	.reg .b64 	%rd<73>;

	ld.param.u64 	%rd4, [_Z12hybridKernelPhS_hPj_param_0];
	ld.param.u64 	%rd5, [_Z12hybridKernelPhS_hPj_param_1];
	ld.param.u8 	%rs1, [_Z12hybridKernelPhS_hPj_param_2];
	ld.param.u64 	%rd3, [_Z12hybridKernelPhS_hPj_param_3];
	cvta.to.global.u64 	%rd1, %rd5;
	cvta.to.global.u64 	%rd6, %rd4;
	mov.u32 	%r42, %ctaid.x;
	mov.u32 	%r43, %ntid.x;
	mov.u32 	%r44, %tid.x;
	mad.lo.s32 	%r45, %r42, %r43, %r44;
	and.b32  	%r46, %r45, -1024;
	and.b32  	%r1, %r44, 31;
	or.b32  	%r47, %r46, %r1;
	cvt.u64.u32 	%rd7, %r47;
	add.s64 	%rd2, %rd6, %rd7;
	ld.global.u8 	%rs2, [%rd2];
	setp.gt.u16 	%p1, %rs2, %rs1;
	mov.b32 	%r48, -1;
	vote.sync.ballot.b32 	%r49, %p1, %r48;
	popc.b32 	%r50, %r49;
	setp.eq.s32 	%p3, %r1, 0;
	ld.global.u8 	%rs3, [%rd2+32];
	setp.gt.u16 	%p4, %rs3, %rs1;
	vote.sync.ballot.b32 	%r51, %p4, %r48;
	popc.b32 	%r52, %r51;
	setp.eq.s32 	%p6, %r1, 1;
	selp.b32 	%r53, %r51, %r49, %p6;
	selp.b32 	%r54, %r52, %r50, %p6;
	ld.global.u8 	%rs4, [%rd2+64];
	setp.gt.u16 	%p7, %rs4, %rs1;
	vote.sync.ballot.b32 	%r55, %p7, %r48;
	popc.b32 	%r56, %r55;
	setp.eq.s32 	%p9, %r1, 2;
	selp.b32 	%r57, %r55, %r53, %p9;
	selp.b32 	%r58, %r56, %r54, %p9;
	ld.global.u8 	%rs5, [%rd2+96];
	setp.gt.u16 	%p10, %rs5, %rs1;
	vote.sync.ballot.b32 	%r59, %p10, %r48;
	popc.b32 	%r60, %r59;
	setp.eq.s32 	%p12, %r1, 3;
	selp.b32 	%r61, %r59, %r57, %p12;
	selp.b32 	%r62, %r60, %r58, %p12;
	ld.global.u8 	%rs6, [%rd2+128];
	setp.gt.u16 	%p13, %rs6, %rs1;
	vote.sync.ballot.b32 	%r63, %p13, %r48;
	popc.b32 	%r64, %r63;
	setp.eq.s32 	%p15, %r1, 4;
	selp.b32 	%r65, %r63, %r61, %p15;
	selp.b32 	%r66, %r64, %r62, %p15;
	ld.global.u8 	%rs7, [%rd2+160];
	setp.gt.u16 	%p16, %rs7, %rs1;
	vote.sync.ballot.b32 	%r67, %p16, %r48;
	popc.b32 	%r68, %r67;
	setp.eq.s32 	%p18, %r1, 5;
	selp.b32 	%r69, %r67, %r65, %p18;
	selp.b32 	%r70, %r68, %r66, %p18;
	ld.global.u8 	%rs8, [%rd2+192];
	setp.gt.u16 	%p19, %rs8, %rs1;
	vote.sync.ballot.b32 	%r71, %p19, %r48;
	popc.b32 	%r72, %r71;
	setp.eq.s32 	%p21, %r1, 6;
	selp.b32 	%r73, %r71, %r69, %p21;
	selp.b32 	%r74, %r72, %r70, %p21;
	ld.global.u8 	%rs9, [%rd2+224];
	setp.gt.u16 	%p22, %rs9, %rs1;
	vote.sync.ballot.b32 	%r75, %p22, %r48;
	popc.b32 	%r76, %r75;
	setp.eq.s32 	%p24, %r1, 7;
	selp.b32 	%r77, %r75, %r73, %p24;
	selp.b32 	%r78, %r76, %r74, %p24;
	ld.global.u8 	%rs10, [%rd2+256];
	setp.gt.u16 	%p25, %rs10, %rs1;
	vote.sync.ballot.b32 	%r79, %p25, %r48;
	popc.b32 	%r80, %r79;
	setp.eq.s32 	%p27, %r1, 8;
	selp.b32 	%r81, %r79, %r77, %p27;
	selp.b32 	%r82, %r80, %r78, %p27;
	ld.global.u8 	%rs11, [%rd2+288];
	setp.gt.u16 	%p28, %rs11, %rs1;
	vote.sync.ballot.b32 	%r83, %p28, %r48;
	popc.b32 	%r84, %r83;
	setp.eq.s32 	%p30, %r1, 9;
	selp.b32 	%r85, %r83, %r81, %p30;
	selp.b32 	%r86, %r84, %r82, %p30;
	ld.global.u8 	%rs12, [%rd2+320];
	setp.gt.u16 	%p31, %rs12, %rs1;
	vote.sync.ballot.b32 	%r87, %p31, %r48;
	popc.b32 	%r88, %r87;
	setp.eq.s32 	%p33, %r1, 10;
	selp.b32 	%r89, %r87, %r85, %p33;
	selp.b32 	%r90, %r88, %r86, %p33;
	ld.global.u8 	%rs13, [%rd2+352];
	setp.gt.u16 	%p34, %rs13, %rs1;
	vote.sync.ballot.b32 	%r91, %p34, %r48;
	popc.b32 	%r92, %r91;
	setp.eq.s32 	%p36, %r1, 11;
	selp.b32 	%r93, %r91, %r89, %p36;
	selp.b32 	%r94, %r92, %r90, %p36;
	ld.global.u8 	%rs14, [%rd2+384];
	setp.gt.u16 	%p37, %rs14, %rs1;
	vote.sync.ballot.b32 	%r95, %p37, %r48;
	popc.b32 	%r96, %r95;
	setp.eq.s32 	%p39, %r1, 12;
	selp.b32 	%r97, %r95, %r93, %p39;
	selp.b32 	%r98, %r96, %r94, %p39;
	ld.global.u8 	%rs15, [%rd2+416];
	setp.gt.u16 	%p40, %rs15, %rs1;
	vote.sync.ballot.b32 	%r99, %p40, %r48;
	popc.b32 	%r100, %r99;
	setp.eq.s32 	%p42, %r1, 13;
	selp.b32 	%r101, %r99, %r97, %p42;
	selp.b32 	%r102, %r100, %r98, %p42;
	ld.global.u8 	%rs16, [%rd2+448];
	setp.gt.u16 	%p43, %rs16, %rs1;
	vote.sync.ballot.b32 	%r103, %p43, %r48;
	popc.b32 	%r104, %r103;
	setp.eq.s32 	%p45, %r1, 14;
	selp.b32 	%r105, %r103, %r101, %p45;
	selp.b32 	%r106, %r104, %r102, %p45;
	ld.global.u8 	%rs17, [%rd2+480];
	setp.gt.u16 	%p46, %rs17, %rs1;
	vote.sync.ballot.b32 	%r107, %p46, %r48;
	popc.b32 	%r108, %r107;
	setp.eq.s32 	%p48, %r1, 15;
	selp.b32 	%r109, %r107, %r105, %p48;
	selp.b32 	%r110, %r108, %r106, %p48;
	ld.global.u8 	%rs18, [%rd2+512];
	setp.gt.u16 	%p49, %rs18, %rs1;
	vote.sync.ballot.b32 	%r111, %p49, %r48;
	popc.b32 	%r112, %r111;
	setp.eq.s32 	%p51, %r1, 16;
	selp.b32 	%r113, %r111, %r109, %p51;
	selp.b32 	%r114, %r112, %r110, %p51;
	ld.global.u8 	%rs19, [%rd2+544];
	setp.gt.u16 	%p52, %rs19, %rs1;
	vote.sync.ballot.b32 	%r115, %p52, %r48;
	popc.b32 	%r116, %r115;
	setp.eq.s32 	%p54, %r1, 17;
	selp.b32 	%r117, %r115, %r113, %p54;
	selp.b32 	%r118, %r116, %r114, %p54;
	ld.global.u8 	%rs20, [%rd2+576];
	setp.gt.u16 	%p55, %rs20, %rs1;
	vote.sync.ballot.b32 	%r119, %p55, %r48;
	popc.b32 	%r120, %r119;
	setp.eq.s32 	%p57, %r1, 18;
	selp.b32 	%r121, %r119, %r117, %p57;
	selp.b32 	%r122, %r120, %r118, %p57;
	ld.global.u8 	%rs21, [%rd2+608];
	setp.gt.u16 	%p58, %rs21, %rs1;
	vote.sync.ballot.b32 	%r123, %p58, %r48;
	popc.b32 	%r124, %r123;
	setp.eq.s32 	%p60, %r1, 19;
	selp.b32 	%r125, %r123, %r121, %p60;
	selp.b32 	%r126, %r124, %r122, %p60;
	ld.global.u8 	%rs22, [%rd2+640];
	setp.gt.u16 	%p61, %rs22, %rs1;
	vote.sync.ballot.b32 	%r127, %p61, %r48;
	popc.b32 	%r128, %r127;
	setp.eq.s32 	%p63, %r1, 20;
	selp.b32 	%r129, %r127, %r125, %p63;
	selp.b32 	%r130, %r128, %r126, %p63;
	ld.global.u8 	%rs23, [%rd2+672];
	setp.gt.u16 	%p64, %rs23, %rs1;
	vote.sync.ballot.b32 	%r131, %p64, %r48;
	popc.b32 	%r132, %r131;
	setp.eq.s32 	%p66, %r1, 21;
	selp.b32 	%r133, %r131, %r129, %p66;
	selp.b32 	%r134, %r132, %r130, %p66;
	ld.global.u8 	%rs24, [%rd2+704];
	setp.gt.u16 	%p67, %rs24, %rs1;
	vote.sync.ballot.b32 	%r135, %p67, %r48;
	popc.b32 	%r136, %r135;
	setp.eq.s32 	%p69, %r1, 22;
	selp.b32 	%r137, %r135, %r133, %p69;
	selp.b32 	%r138, %r136, %r134, %p69;
	ld.global.u8 	%rs25, [%rd2+736];
	setp.gt.u16 	%p70, %rs25, %rs1;
	vote.sync.ballot.b32 	%r139, %p70, %r48;
	popc.b32 	%r140, %r139;
	setp.eq.s32 	%p72, %r1, 23;
	selp.b32 	%r141, %r139, %r137, %p72;
	selp.b32 	%r142, %r140, %r138, %p72;
	ld.global.u8 	%rs26, [%rd2+768];
	setp.gt.u16 	%p73, %rs26, %rs1;
	vote.sync.ballot.b32 	%r143, %p73, %r48;
	popc.b32 	%r144, %r143;
	setp.eq.s32 	%p75, %r1, 24;
	selp.b32 	%r145, %r143, %r141, %p75;
	selp.b32 	%r146, %r144, %r142, %p75;
	ld.global.u8 	%rs27, [%rd2+800];
	setp.gt.u16 	%p76, %rs27, %rs1;
	vote.sync.ballot.b32 	%r147, %p76, %r48;
	popc.b32 	%r148, %r147;
	setp.eq.s32 	%p78, %r1, 25;
	selp.b32 	%r149, %r147, %r145, %p78;
	selp.b32 	%r150, %r148, %r146, %p78;
	ld.global.u8 	%rs28, [%rd2+832];
	setp.gt.u16 	%p79, %rs28, %rs1;
	vote.sync.ballot.b32 	%r151, %p79, %r48;
	popc.b32 	%r152, %r151;
	setp.eq.s32 	%p81, %r1, 26;
	selp.b32 	%r153, %r151, %r149, %p81;
	selp.b32 	%r154, %r152, %r150, %p81;
	ld.global.u8 	%rs29, [%rd2+864];
	setp.gt.u16 	%p82, %rs29, %rs1;
	vote.sync.ballot.b32 	%r155, %p82, %r48;
	popc.b32 	%r156, %r155;
	setp.eq.s32 	%p84, %r1, 27;
	selp.b32 	%r157, %r155, %r153, %p84;
	selp.b32 	%r158, %r156, %r154, %p84;
	ld.global.u8 	%rs30, [%rd2+896];
	setp.gt.u16 	%p85, %rs30, %rs1;
	vote.sync.ballot.b32 	%r159, %p85, %r48;
	popc.b32 	%r160, %r159;
	setp.eq.s32 	%p87, %r1, 28;
	selp.b32 	%r161, %r159, %r157, %p87;
	selp.b32 	%r162, %r160, %r158, %p87;
	ld.global.u8 	%rs31, [%rd2+928];
	setp.gt.u16 	%p88, %rs31, %rs1;
	vote.sync.ballot.b32 	%r163, %p88, %r48;
	popc.b32 	%r164, %r163;
	setp.eq.s32 	%p90, %r1, 29;
	selp.b32 	%r165, %r163, %r161, %p90;
	selp.b32 	%r166, %r164, %r162, %p90;
	ld.global.u8 	%rs32, [%rd2+960];
	setp.gt.u16 	%p91, %rs32, %rs1;
	vote.sync.ballot.b32 	%r167, %p91, %r48;
	popc.b32 	%r168, %r167;
	setp.eq.s32 	%p93, %r1, 30;
	selp.b32 	%r169, %r167, %r165, %p93;
	selp.b32 	%r170, %r168, %r166, %p93;
	ld.global.u8 	%rs33, [%rd2+992];
	setp.gt.u16 	%p94, %rs33, %rs1;
	vote.sync.ballot.b32 	%r171, %p94, %r48;
	popc.b32 	%r172, %r171;
	setp.ne.s32 	%p96, %r1, 31;
	setp.eq.s32 	%p97, %r1, 31;
	selp.b32 	%r2, %r171, %r169, %p97;
	selp.b32 	%r173, %r172, %r170, %p97;
	shfl.sync.up.b32	%r174|%p98, %r173, 1, 0, -1;
	selp.b32 	%r175, 0, %r174, %p3;
	add.s32 	%r176, %r175, %r173;
	shfl.sync.up.b32	%r177|%p99, %r176, 2, 0, -1;
	setp.lt.u32 	%p100, %r1, 2;
	selp.b32 	%r178, 0, %r177, %p100;
	add.s32 	%r179, %r178, %r176;
	shfl.sync.up.b32	%r180|%p101, %r179, 4, 0, -1;
	setp.lt.u32 	%p102, %r1, 4;
	selp.b32 	%r181, 0, %r180, %p102;
	add.s32 	%r182, %r181, %r179;
	shfl.sync.up.b32	%r183|%p103, %r182, 8, 0, -1;
	setp.lt.u32 	%p104, %r1, 8;
	selp.b32 	%r184, 0, %r183, %p104;
	add.s32 	%r185, %r184, %r182;
	shfl.sync.up.b32	%r186|%p105, %r185, 16, 0, -1;
	setp.lt.u32 	%p106, %r1, 16;
	selp.b32 	%r187, 0, %r186, %p106;
	add.s32 	%r3, %r187, %r185;
	mov.b32 	%r381, 0;
	@%p96 bra 	$L__BB0_2;
	cvta.to.global.u64 	%rd8, %rd3;
	atom.global.add.u32 	%r381, [%rd8], %r3;
$L__BB0_2:
	shfl.sync.idx.b32	%r6|%p107, %r381, 31, 31, -1;
	mov.b32 	%r188, -1;
	shl.b32 	%r189, %r188, %r1;
	not.b32 	%r7, %r189;
	mov.b32 	%r190, 1;
	shl.b32 	%r8, %r190, %r1;
	shfl.sync.idx.b32	%r191|%p108, %r2, 0, 31, -1;
	and.b32  	%r192, %r191, %r7;
	popc.b32 	%r9, %r192;
	and.b32  	%r193, %r191, %r8;
	setp.eq.s32 	%p109, %r193, 0;
	@%p109 bra 	$L__BB0_4;
	ld.global.u8 	%rs34, [%rd2];
	add.s32 	%r194, %r6, %r9;
	cvt.u64.u32 	%rd9, %r194;
	add.s64 	%rd10, %rd1, %rd9;
	st.global.u8 	[%rd10], %rs34;
$L__BB0_4:
	shfl.sync.idx.b32	%r195|%p110, %r3, 0, 31, -1;
	shfl.sync.idx.b32	%r196|%p111, %r2, 1, 31, -1;
	and.b32  	%r197, %r196, %r7;
	popc.b32 	%r198, %r197;
	add.s32 	%r199, %r195, %r6;
	add.s32 	%r10, %r199, %r198;
	and.b32  	%r200, %r196, %r8;
	setp.eq.s32 	%p112, %r200, 0;
	@%p112 bra 	$L__BB0_6;
	ld.global.u8 	%rs35, [%rd2+32];
	cvt.u64.u32 	%rd11, %r10;
	add.s64 	%rd12, %rd1, %rd11;
	st.global.u8 	[%rd12], %rs35;
$L__BB0_6:
	shfl.sync.idx.b32	%r201|%p113, %r3, 1, 31, -1;
	shfl.sync.idx.b32	%r202|%p114, %r2, 2, 31, -1;
	and.b32  	%r203, %r202, %r7;
	popc.b32 	%r204, %r203;
	add.s32 	%r205, %r201, %r6;
	add.s32 	%r11, %r205, %r204;
	and.b32  	%r206, %r202, %r8;
	setp.eq.s32 	%p115, %r206, 0;
	@%p115 bra 	$L__BB0_8;
	ld.global.u8 	%rs36, [%rd2+64];
	cvt.u64.u32 	%rd13, %r11;
	add.s64 	%rd14, %rd1, %rd13;
	st.global.u8 	[%rd14], %rs36;
$L__BB0_8:
	shfl.sync.idx.b32	%r207|%p116, %r3, 2, 31, -1;
	shfl.sync.idx.b32	%r208|%p117, %r2, 3, 31, -1;
	and.b32  	%r209, %r208, %r7;
	popc.b32 	%r210, %r209;
	add.s32 	%r211, %r207, %r6;
	add.s32 	%r12, %r211, %r210;
	and.b32  	%r212, %r208, %r8;
	setp.eq.s32 	%p118, %r212, 0;
	@%p118 bra 	$L__BB0_10;
	ld.global.u8 	%rs37, [%rd2+96];
	cvt.u64.u32 	%rd15, %r12;
	add.s64 	%rd16, %rd1, %rd15;
	st.global.u8 	[%rd16], %rs37;
$L__BB0_10:
	shfl.sync.idx.b32	%r213|%p119, %r3, 3, 31, -1;
	shfl.sync.idx.b32	%r214|%p120, %r2, 4, 31, -1;
	and.b32  	%r215, %r214, %r7;
	popc.b32 	%r216, %r215;
	add.s32 	%r217, %r213, %r6;
	add.s32 	%r13, %r217, %r216;
	and.b32  	%r218, %r214, %r8;
	setp.eq.s32 	%p121, %r218, 0;
	@%p121 bra 	$L__BB0_12;
	ld.global.u8 	%rs38, [%rd2+128];
	cvt.u64.u32 	%rd17, %r13;
	add.s64 	%rd18, %rd1, %rd17;
	st.global.u8 	[%rd18], %rs38;
$L__BB0_12:
	shfl.sync.idx.b32	%r219|%p122, %r3, 4, 31, -1;
	shfl.sync.idx.b32	%r220|%p123, %r2, 5, 31, -1;
	and.b32  	%r221, %r220, %r7;
	popc.b32 	%r222, %r221;
	add.s32 	%r223, %r219, %r6;
	add.s32 	%r14, %r223, %r222;
	and.b32  	%r224, %r220, %r8;
	setp.eq.s32 	%p124, %r224, 0;
	@%p124 bra 	$L__BB0_14;
	ld.global.u8 	%rs39, [%rd2+160];
	cvt.u64.u32 	%rd19, %r14;
	add.s64 	%rd20, %rd1, %rd19;
	st.global.u8 	[%rd20], %rs39;
$L__BB0_14:
	shfl.sync.idx.b32	%r225|%p125, %r3, 5, 31, -1;
	shfl.sync.idx.b32	%r226|%p126, %r2, 6, 31, -1;
	and.b32  	%r227, %r226, %r7;
	popc.b32 	%r228, %r227;
	add.s32 	%r229, %r225, %r6;
	add.s32 	%r15, %r229, %r228;
	and.b32  	%r230, %r226, %r8;
	setp.eq.s32 	%p127, %r230, 0;
	@%p127 bra 	$L__BB0_16;
	ld.global.u8 	%rs40, [%rd2+192];
	cvt.u64.u32 	%rd21, %r15;
	add.s64 	%rd22, %rd1, %rd21;
	st.global.u8 	[%rd22], %rs40;
$L__BB0_16:
	shfl.sync.idx.b32	%r231|%p128, %r3, 6, 31, -1;
	shfl.sync.idx.b32	%r232|%p129, %r2, 7, 31, -1;
	and.b32  	%r233, %r232, %r7;
	popc.b32 	%r234, %r233;
	add.s32 	%r235, %r231, %r6;
	add.s32 	%r16, %r235, %r234;
	and.b32  	%r236, %r232, %r8;
	setp.eq.s32 	%p130, %r236, 0;
	@%p130 bra 	$L__BB0_18;
	ld.global.u8 	%rs41, [%rd2+224];
	cvt.u64.u32 	%rd23, %r16;
	add.s64 	%rd24, %rd1, %rd23;
	st.global.u8 	[%rd24], %rs41;
$L__BB0_18:
	shfl.sync.idx.b32	%r237|%p131, %r3, 7, 31, -1;
	shfl.sync.idx.b32	%r238|%p132, %r2, 8, 31, -1;
	and.b32  	%r239, %r238, %r7;
	popc.b32 	%r240, %r239;
	add.s32 	%r241, %r237, %r6;
	add.s32 	%r17, %r241, %r240;
	and.b32  	%r242, %r238, %r8;
	setp.eq.s32 	%p133, %r242, 0;
	@%p133 bra 	$L__BB0_20;
	ld.global.u8 	%rs42, [%rd2+256];
	cvt.u64.u32 	%rd25, %r17;
	add.s64 	%rd26, %rd1, %rd25;
	st.global.u8 	[%rd26], %rs42;
$L__BB0_20:
	shfl.sync.idx.b32	%r243|%p134, %r3, 8, 31, -1;
	shfl.sync.idx.b32	%r244|%p135, %r2, 9, 31, -1;
	and.b32  	%r245, %r244, %r7;
	popc.b32 	%r246, %r245;
	add.s32 	%r247, %r243, %r6;
	add.s32 	%r18, %r247, %r246;
	and.b32  	%r248, %r244, %r8;
	setp.eq.s32 	%p136, %r248, 0;
	@%p136 bra 	$L__BB0_22;
	ld.global.u8 	%rs43, [%rd2+288];
	cvt.u64.u32 	%rd27, %r18;
	add.s64 	%rd28, %rd1, %rd27;
	st.global.u8 	[%rd28], %rs43;
$L__BB0_22:
	shfl.sync.idx.b32	%r249|%p137, %r3, 9, 31, -1;
	shfl.sync.idx.b32	%r250|%p138, %r2, 10, 31, -1;
	and.b32  	%r251, %r250, %r7;
	popc.b32 	%r252, %r251;
	add.s32 	%r253, %r249, %r6;
	add.s32 	%r19, %r253, %r252;
	and.b32  	%r254, %r250, %r8;
	setp.eq.s32 	%p139, %r254, 0;
	@%p139 bra 	$L__BB0_24;
	ld.global.u8 	%rs44, [%rd2+320];
	cvt.u64.u32 	%rd29, %r19;
	add.s64 	%rd30, %rd1, %rd29;
	st.global.u8 	[%rd30], %rs44;
$L__BB0_24:
	shfl.sync.idx.b32	%r255|%p140, %r3, 10, 31, -1;
	shfl.sync.idx.b32	%r256|%p141, %r2, 11, 31, -1;
	and.b32  	%r257, %r256, %r7;
	popc.b32 	%r258, %r257;
	add.s32 	%r259, %r255, %r6;
	add.s32 	%r20, %r259, %r258;
	and.b32  	%r260, %r256, %r8;
	setp.eq.s32 	%p142, %r260, 0;
	@%p142 bra 	$L__BB0_26;
	ld.global.u8 	%rs45, [%rd2+352];
	cvt.u64.u32 	%rd31, %r20;
	add.s64 	%rd32, %rd1, %rd31;
	st.global.u8 	[%rd32], %rs45;
$L__BB0_26:
	shfl.sync.idx.b32	%r261|%p143, %r3, 11, 31, -1;
	shfl.sync.idx.b32	%r262|%p144, %r2, 12, 31, -1;
	and.b32  	%r263, %r262, %r7;
	popc.b32 	%r264, %r263;
	add.s32 	%r265, %r261, %r6;
	add.s32 	%r21, %r265, %r264;
	and.b32  	%r266, %r262, %r8;
	setp.eq.s32 	%p145, %r266, 0;
	@%p145 bra 	$L__BB0_28;
	ld.global.u8 	%rs46, [%rd2+384];
	cvt.u64.u32 	%rd33, %r21;
	add.s64 	%rd34, %rd1, %rd33;
	st.global.u8 	[%rd34], %rs46;
$L__BB0_28:
	shfl.sync.idx.b32	%r267|%p146, %r3, 12, 31, -1;
	shfl.sync.idx.b32	%r268|%p147, %r2, 13, 31, -1;
	and.b32  	%r269, %r268, %r7;
	popc.b32 	%r270, %r269;
	add.s32 	%r271, %r267, %r6;
	add.s32 	%r22, %r271, %r270;
	and.b32  	%r272, %r268, %r8;
	setp.eq.s32 	%p148, %r272, 0;
	@%p148 bra 	$L__BB0_30;
	ld.global.u8 	%rs47, [%rd2+416];
	cvt.u64.u32 	%rd35, %r22;
	add.s64 	%rd36, %rd1, %rd35;
	st.global.u8 	[%rd36], %rs47;
$L__BB0_30:
	shfl.sync.idx.b32	%r273|%p149, %r3, 13, 31, -1;
	shfl.sync.idx.b32	%r274|%p150, %r2, 14, 31, -1;
	and.b32  	%r275, %r274, %r7;
	popc.b32 	%r276, %r275;
	add.s32 	%r277, %r273, %r6;
	add.s32 	%r23, %r277, %r276;
	and.b32  	%r278, %r274, %r8;
	setp.eq.s32 	%p151, %r278, 0;
	@%p151 bra 	$L__BB0_32;
	ld.global.u8 	%rs48, [%rd2+448];
	cvt.u64.u32 	%rd37, %r23;
	add.s64 	%rd38, %rd1, %rd37;
	st.global.u8 	[%rd38], %rs48;
$L__BB0_32:
	shfl.sync.idx.b32	%r279|%p152, %r3, 14, 31, -1;
	shfl.sync.idx.b32	%r280|%p153, %r2, 15, 31, -1;
	and.b32  	%r281, %r280, %r7;
	popc.b32 	%r282, %r281;
	add.s32 	%r283, %r279, %r6;
	add.s32 	%r24, %r283, %r282;
	and.b32  	%r284, %r280, %r8;
	setp.eq.s32 	%p154, %r284, 0;
	@%p154 bra 	$L__BB0_34;
	ld.global.u8 	%rs49, [%rd2+480];
	cvt.u64.u32 	%rd39, %r24;
	add.s64 	%rd40, %rd1, %rd39;
	st.global.u8 	[%rd40], %rs49;
$L__BB0_34:
	shfl.sync.idx.b32	%r285|%p155, %r3, 15, 31, -1;
	shfl.sync.idx.b32	%r286|%p156, %r2, 16, 31, -1;
	and.b32  	%r287, %r286, %r7;
	popc.b32 	%r288, %r287;
	add.s32 	%r289, %r285, %r6;
	add.s32 	%r25, %r289, %r288;
	and.b32  	%r290, %r286, %r8;
	setp.eq.s32 	%p157, %r290, 0;
	@%p157 bra 	$L__BB0_36;
	ld.global.u8 	%rs50, [%rd2+512];
	cvt.u64.u32 	%rd41, %r25;
	add.s64 	%rd42, %rd1, %rd41;
	st.global.u8 	[%rd42], %rs50;
$L__BB0_36:
	shfl.sync.idx.b32	%r291|%p158, %r3, 16, 31, -1;
	shfl.sync.idx.b32	%r292|%p159, %r2, 17, 31, -1;
	and.b32  	%r293, %r292, %r7;
	popc.b32 	%r294, %r293;
	add.s32 	%r295, %r291, %r6;
	add.s32 	%r26, %r295, %r294;
	and.b32  	%r296, %r292, %r8;
	setp.eq.s32 	%p160, %r296, 0;
	@%p160 bra 	$L__BB0_38;
	ld.global.u8 	%rs51, [%rd2+544];
	cvt.u64.u32 	%rd43, %r26;
	add.s64 	%rd44, %rd1, %rd43;
	st.global.u8 	[%rd44], %rs51;
$L__BB0_38:
	shfl.sync.idx.b32	%r297|%p161, %r3, 17, 31, -1;
	shfl.sync.idx.b32	%r298|%p162, %r2, 18, 31, -1;
	and.b32  	%r299, %r298, %r7;
	popc.b32 	%r300, %r299;
	add.s32 	%r301, %r297, %r6;
	add.s32 	%r27, %r301, %r300;
	and.b32  	%r302, %r298, %r8;
	setp.eq.s32 	%p163, %r302, 0;
	@%p163 bra 	$L__BB0_40;
	ld.global.u8 	%rs52, [%rd2+576];
	cvt.u64.u32 	%rd45, %r27;
	add.s64 	%rd46, %rd1, %rd45;
	st.global.u8 	[%rd46], %rs52;
$L__BB0_40:
	shfl.sync.idx.b32	%r303|%p164, %r3, 18, 31, -1;
	shfl.sync.idx.b32	%r304|%p165, %r2, 19, 31, -1;
	and.b32  	%r305, %r304, %r7;
	popc.b32 	%r306, %r305;
	add.s32 	%r307, %r303, %r6;
	add.s32 	%r28, %r307, %r306;
	and.b32  	%r308, %r304, %r8;
	setp.eq.s32 	%p166, %r308, 0;
	@%p166 bra 	$L__BB0_42;
	ld.global.u8 	%rs53, [%rd2+608];
	cvt.u64.u32 	%rd47, %r28;
	add.s64 	%rd48, %rd1, %rd47;
	st.global.u8 	[%rd48], %rs53;
$L__BB0_42:
	shfl.sync.idx.b32	%r309|%p167, %r3, 19, 31, -1;
	shfl.sync.idx.b32	%r310|%p168, %r2, 20, 31, -1;
	and.b32  	%r311, %r310, %r7;
	popc.b32 	%r312, %r311;
	add.s32 	%r313, %r309, %r6;
	add.s32 	%r29, %r313, %r312;
	and.b32  	%r314, %r310, %r8;
	setp.eq.s32 	%p169, %r314, 0;
	@%p169 bra 	$L__BB0_44;
	ld.global.u8 	%rs54, [%rd2+640];
	cvt.u64.u32 	%rd49, %r29;
	add.s64 	%rd50, %rd1, %rd49;
	st.global.u8 	[%rd50], %rs54;
$L__BB0_44:
	shfl.sync.idx.b32	%r315|%p170, %r3, 20, 31, -1;
	shfl.sync.idx.b32	%r316|%p171, %r2, 21, 31, -1;
	and.b32  	%r317, %r316, %r7;
	popc.b32 	%r318, %r317;
	add.s32 	%r319, %r315, %r6;
	add.s32 	%r30, %r319, %r318;
	and.b32  	%r320, %r316, %r8;
	setp.eq.s32 	%p172, %r320, 0;
	@%p172 bra 	$L__BB0_46;
	ld.global.u8 	%rs55, [%rd2+672];
	cvt.u64.u32 	%rd51, %r30;
	add.s64 	%rd52, %rd1, %rd51;
	st.global.u8 	[%rd52], %rs55;
$L__BB0_46:
	shfl.sync.idx.b32	%r321|%p173, %r3, 21, 31, -1;
	shfl.sync.idx.b32	%r322|%p174, %r2, 22, 31, -1;
	and.b32  	%r323, %r322, %r7;
	popc.b32 	%r324, %r323;
	add.s32 	%r325, %r321, %r6;
	add.s32 	%r31, %r325, %r324;
	and.b32  	%r326, %r322, %r8;
	setp.eq.s32 	%p175, %r326, 0;
	@%p175 bra 	$L__BB0_48;
	ld.global.u8 	%rs56, [%rd2+704];
	cvt.u64.u32 	%rd53, %r31;
	add.s64 	%rd54, %rd1, %rd53;
	st.global.u8 	[%rd54], %rs56;
$L__BB0_48:
	shfl.sync.idx.b32	%r327|%p176, %r3, 22, 31, -1;
	shfl.sync.idx.b32	%r328|%p177, %r2, 23, 31, -1;
	and.b32  	%r329, %r328, %r7;
	popc.b32 	%r330, %r329;
	add.s32 	%r331, %r327, %r6;
	add.s32 	%r32, %r331, %r330;
	and.b32  	%r332, %r328, %r8;
	setp.eq.s32 	%p178, %r332, 0;
	@%p178 bra 	$L__BB0_50;
	ld.global.u8 	%rs57, [%rd2+736];
	cvt.u64.u32 	%rd55, %r32;
	add.s64 	%rd56, %rd1, %rd55;
	st.global.u8 	[%rd56], %rs57;
$L__BB0_50:
	shfl.sync.idx.b32	%r333|%p179, %r3, 23, 31, -1;
	shfl.sync.idx.b32	%r334|%p180, %r2, 24, 31, -1;
	and.b32  	%r335, %r334, %r7;
	popc.b32 	%r336, %r335;
	add.s32 	%r337, %r333, %r6;
	add.s32 	%r33, %r337, %r336;
	and.b32  	%r338, %r334, %r8;
	setp.eq.s32 	%p181, %r338, 0;
	@%p181 bra 	$L__BB0_52;
	ld.global.u8 	%rs58, [%rd2+768];
	cvt.u64.u32 	%rd57, %r33;
	add.s64 	%rd58, %rd1, %rd57;
	st.global.u8 	[%rd58], %rs58;
$L__BB0_52:
	shfl.sync.idx.b32	%r339|%p182, %r3, 24, 31, -1;
	shfl.sync.idx.b32	%r340|%p183, %r2, 25, 31, -1;
	and.b32  	%r341, %r340, %r7;
	popc.b32 	%r342, %r341;
	add.s32 	%r343, %r339, %r6;
	add.s32 	%r34, %r343, %r342;
	and.b32  	%r344, %r340, %r8;
	setp.eq.s32 	%p184, %r344, 0;
	@%p184 bra 	$L__BB0_54;
	ld.global.u8 	%rs59, [%rd2+800];
	cvt.u64.u32 	%rd59, %r34;
	add.s64 	%rd60, %rd1, %rd59;
	st.global.u8 	[%rd60], %rs59;
$L__BB0_54:
	shfl.sync.idx.b32	%r345|%p185, %r3, 25, 31, -1;
	shfl.sync.idx.b32	%r346|%p186, %r2, 26, 31, -1;
	and.b32  	%r347, %r346, %r7;
	popc.b32 	%r348, %r347;
	add.s32 	%r349, %r345, %r6;
	add.s32 	%r35, %r349, %r348;
	and.b32  	%r350, %r346, %r8;
	setp.eq.s32 	%p187, %r350, 0;
	@%p187 bra 	$L__BB0_56;
	ld.global.u8 	%rs60, [%rd2+832];
	cvt.u64.u32 	%rd61, %r35;
	add.s64 	%rd62, %rd1, %rd61;
	st.global.u8 	[%rd62], %rs60;
$L__BB0_56:
	shfl.sync.idx.b32	%r351|%p188, %r3, 26, 31, -1;
	shfl.sync.idx.b32	%r352|%p189, %r2, 27, 31, -1;
	and.b32  	%r353, %r352, %r7;
	popc.b32 	%r354, %r353;
	add.s32 	%r355, %r351, %r6;
	add.s32 	%r36, %r355, %r354;
	and.b32  	%r356, %r352, %r8;
	setp.eq.s32 	%p190, %r356, 0;
	@%p190 bra 	$L__BB0_58;
	ld.global.u8 	%rs61, [%rd2+864];
	cvt.u64.u32 	%rd63, %r36;
	add.s64 	%rd64, %rd1, %rd63;
	st.global.u8 	[%rd64], %rs61;
$L__BB0_58:
	shfl.sync.idx.b32	%r357|%p191, %r3, 27, 31, -1;
	shfl.sync.idx.b32	%r358|%p192, %r2, 28, 31, -1;
	and.b32  	%r359, %r358, %r7;
	popc.b32 	%r360, %r359;
	add.s32 	%r361, %r357, %r6;
	add.s32 	%r37, %r361, %r360;
	and.b32  	%r362, %r358, %r8;
	setp.eq.s32 	%p193, %r362, 0;
	@%p193 bra 	$L__BB0_60;
	ld.global.u8 	%rs62, [%rd2+896];
	cvt.u64.u32 	%rd65, %r37;
	add.s64 	%rd66, %rd1, %rd65;
	st.global.u8 	[%rd66], %rs62;
$L__BB0_60:
	shfl.sync.idx.b32	%r363|%p194, %r3, 28, 31, -1;
	shfl.sync.idx.b32	%r364|%p195, %r2, 29, 31, -1;
	and.b32  	%r365, %r364, %r7;
	popc.b32 	%r366, %r365;
	add.s32 	%r367, %r363, %r6;
	add.s32 	%r38, %r367, %r366;
	and.b32  	%r368, %r364, %r8;
	setp.eq.s32 	%p196, %r368, 0;
	@%p196 bra 	$L__BB0_62;
	ld.global.u8 	%rs63, [%rd2+928];
	cvt.u64.u32 	%rd67, %r38;
	add.s64 	%rd68, %rd1, %rd67;
	st.global.u8 	[%rd68], %rs63;
$L__BB0_62:
	shfl.sync.idx.b32	%r369|%p197, %r3, 29, 31, -1;
	shfl.sync.idx.b32	%r370|%p198, %r2, 30, 31, -1;
	and.b32  	%r371, %r370, %r7;
	popc.b32 	%r372, %r371;
	add.s32 	%r373, %r369, %r6;
	add.s32 	%r39, %r373, %r372;
	and.b32  	%r374, %r370, %r8;
	setp.eq.s32 	%p199, %r374, 0;
	@%p199 bra 	$L__BB0_64;
	ld.global.u8 	%rs64, [%rd2+960];
	cvt.u64.u32 	%rd69, %r39;
	add.s64 	%rd70, %rd1, %rd69;
	st.global.u8 	[%rd70], %rs64;
$L__BB0_64:
	shfl.sync.idx.b32	%r375|%p200, %r3, 30, 31, -1;
	shfl.sync.idx.b32	%r376|%p201, %r2, 31, 31, -1;
	and.b32  	%r377, %r376, %r7;
	popc.b32 	%r378, %r377;
	add.s32 	%r379, %r375, %r6;
	add.s32 	%r40, %r379, %r378;
	and.b32  	%r380, %r376, %r8;
	setp.eq.s32 	%p202, %r380, 0;
	@%p202 bra 	$L__BB0_66;
	ld.global.u8 	%rs65, [%rd2+992];
	cvt.u64.u32 	%rd71, %r40;
	add.s64 	%rd72, %rd1, %rd71;
	st.global.u8 	[%rd72], %rs65;
$L__BB0_66:
	ret;

}


// ===== COMPILED SASS (sm_100) =====

	.target	sm_100

	.elftype	@"ET_EXEC"


//--------------------- .note.nv.tkinfo           --------------------------
	.section	.note.nv.tkinfo,"",@"SHT_NOTE"
	.sectionflags	@"SHF_NOTE_NV_TKINFO"
	.tkinfo
        /*0018*/ 	.word	0x00000002
        /*0030*/ 	.string	""
        /*0030*/ 	.string	"ptxas"
        /*0030*/ 	.string	"Cuda compilation tools, release 13.0, V13.0.88"
        /*0030*/ 	.string	"Build cuda_13.0.r13.0/compiler.36424714_0"
        /*0030*/ 	.string	"-arch sm_100 -m 64 "



//--------------------- .note.nv.cuinfo           --------------------------
	.section	.note.nv.cuinfo,"",@"SHT_NOTE"
	.sectionflags	@"SHF_NOTE_NV_CUINFO"
        /*0018*/ 	.short	0x0002
        /*001a*/ 	.short	0x0064
        /*001c*/ 	.short	0x0082
	.zero		2


//--------------------- .nv.info                  --------------------------
	.section	.nv.info,"",@"SHT_CUDA_INFO"
	.align	4


	//----- nvinfo : EIATTR_REGCOUNT
	.align		4
        /*0000*/ 	.byte	0x04, 0x2f
        /*0002*/ 	.short	(.L_1 - .L_0)
	.align		4
.L_0:
        /*0004*/ 	.word	index@(_Z12hybridKernelPhS_hPj)
        /*0008*/ 	.word	0x0000002a


	//----- nvinfo : EIATTR_FRAME_SIZE
	.align		4
.L_1:
        /*000c*/ 	.byte	0x04, 0x11
        /*000e*/ 	.short	(.L_3 - .L_2)
	.align		4
.L_2:
        /*0010*/ 	.word	index@(_Z12hybridKernelPhS_hPj)
        /*0014*/ 	.word	0x00000000


	//----- nvinfo : EIATTR_MIN_STACK_SIZE
	.align		4
.L_3:
        /*0018*/ 	.byte	0x04, 0x12
        /*001a*/ 	.short	(.L_5 - .L_4)
	.align		4
.L_4:
        /*001c*/ 	.word	index@(_Z12hybridKernelPhS_hPj)
        /*0020*/ 	.word	0x00000000
.L_5:


//--------------------- .nv.compat                --------------------------
	.section	.nv.compat,"",@"SHT_CUDA_COMPAT_INFO"
	.align	4
        /*0000*/ 	.byte	0x02, 0x09, 0x00, 0x00, 0x02, 0x02, 0x01, 0x00, 0x02, 0x05, 0x05, 0x00, 0x03, 0x07, 0x01, 0x01
        /*0010*/ 	.byte	0x02, 0x03, 0x00, 0x00, 0x02, 0x06, 0x01, 0x00, 0x04, 0x0b, 0x08, 0x00, 0x09, 0x00, 0x00, 0x00
        /*0020*/ 	.byte	0x00, 0x00, 0x00, 0x00


//--------------------- .nv.info._Z12hybridKernelPhS_hPj --------------------------
	.section	.nv.info._Z12hybridKernelPhS_hPj,"",@"SHT_CUDA_INFO"
	.sectionflags	@""
	.align	4


	//----- nvinfo : EIATTR_CUDA_API_VERSION
	.align		4
        /*0000*/ 	.byte	0x04, 0x37
        /*0002*/ 	.short	(.L_7 - .L_6)
.L_6:
        /*0004*/ 	.word	0x00000082


	//----- nvinfo : EIATTR_KPARAM_INFO
	.align		4
.L_7:
        /*0008*/ 	.byte	0x04, 0x17
        /*000a*/ 	.short	(.L_9 - .L_8)
.L_8:
        /*000c*/ 	.word	0x00000000
        /*0010*/ 	.short	0x0003
        /*0012*/ 	.short	0x0018
        /*0014*/ 	.byte	0x00, 0xf5, 0x21, 0x00


	//----- nvinfo : EIATTR_KPARAM_INFO
	.align		4
.L_9:
        /*0018*/ 	.byte	0x04, 0x17
        /*001a*/ 	.short	(.L_11 - .L_10)
.L_10:
        /*001c*/ 	.word	0x00000000
        /*0020*/ 	.short	0x0002
        /*0022*/ 	.short	0x0010
        /*0024*/ 	.byte	0x00, 0xf0, 0x05, 0x00


	//----- nvinfo : EIATTR_KPARAM_INFO
	.align		4
.L_11:
        /*0028*/ 	.byte	0x04, 0x17
        /*002a*/ 	.short	(.L_13 - .L_12)
.L_12:
        /*002c*/ 	.word	0x00000000
        /*0030*/ 	.short	0x0001
        /*0032*/ 	.short	0x0008
        /*0034*/ 	.byte	0x00, 0xf5, 0x21, 0x00


	//----- nvinfo : EIATTR_KPARAM_INFO
	.align		4
.L_13:
        /*0038*/ 	.byte	0x04, 0x17
        /*003a*/ 	.short	(.L_15 - .L_14)
.L_14:
        /*003c*/ 	.word	0x00000000
        /*0040*/ 	.short	0x0000
        /*0042*/ 	.short	0x0000
        /*0044*/ 	.byte	0x00, 0xf5, 0x21, 0x00


	//----- nvinfo : EIATTR_SPARSE_MMA_MASK
	.align		4
.L_15:
        /*0048*/ 	.byte	0x03, 0x50
        /*004a*/ 	.short	0x0000


	//----- nvinfo : EIATTR_MAXREG_COUNT
	.align		4
        /*004c*/ 	.byte	0x03, 0x1b
        /*004e*/ 	.short	0x00ff


	//----- nvinfo : EIATTR_MERCURY_ISA_VERSION
	.align		4
        /*0050*/ 	.byte	0x03, 0x5f
        /*0052*/ 	.short	0x0101


	//----- nvinfo : EIATTR_INT_WARP_WIDE_INSTR_OFFSETS
	.align		4
        /*0054*/ 	.byte	0x04, 0x31
        /*0056*/ 	.short	(.L_17 - .L_16)


	//   ....[0]....
.L_16:
        /*0058*/ 	.word	0x00000e60


	//   ....[1]....
        /*005c*/ 	.word	0x00000ea0


	//   ....[2]....
        /*0060*/ 	.word	0x00000ee0


	//   ....[3]....
        /*0064*/ 	.word	0x00000f10


	//   ....[4]....
        /*0068*/ 	.word	0x00000f30


	//   ....[5]....
        /*006c*/ 	.word	0x00000f50


	//   ....[6]....
        /*0070*/ 	.word	0x00000f80


	//   ....[7]....
        /*0074*/ 	.word	0x00000f90


	//----- nvinfo : EIATTR_COOP_GROUP_MASK_REGIDS
	.align		4
.L_17:
        /*0078*/ 	.byte	0x04, 0x29
        /*007a*/ 	.short	(.L_19 - .L_18)


	//   ....[0]....
.L_18:
        /*007c*/ 	.word	0xffffffff


	//   ....[1]....
        /*0080*/ 	.word	0xffffffff


	//   ....[2]....
        /*0084*/ 	.word	0xffffffff


	//   ....[3]....
        /*0088*/ 	.word	0xffffffff


	//   ....[4]....
        /*008c*/ 	.word	0xffffffff


	//   ....[5]....
        /*0090*/ 	.word	0xffffffff


	//   ....[6]....
        /*0094*/ 	.word	0xffffffff


	//   ....[7]....
        /*0098*/ 	.word	0xffffffff


	//   ....[8]....
        /*009c*/ 	.word	0xffffffff


	//   ....[9]....
        /*00a0*/ 	.word	0xffffffff


	//   ....[10]....
        /*00a4*/ 	.word	0xffffffff


	//   ....[11]....
        /*00a8*/ 	.word	0xffffffff


	//   ....[12]....
        /*00ac*/ 	.word	0xffffffff


	//   ....[13]....
        /*00b0*/ 	.word	0xffffffff


	//   ....[14]....
        /*00b4*/ 	.word	0xffffffff


	//   ....[15]....
        /*00b8*/ 	.word	0xffffffff


	//   ....[16]....
        /*00bc*/ 	.word	0xffffffff


	//   ....[17]....
        /*00c0*/ 	.word	0xffffffff


	//   ....[18]....
        /*00c4*/ 	.word	0xffffffff


	//   ....[19]....
        /*00c8*/ 	.word	0xffffffff


	//   ....[20]....
        /*00cc*/ 	.word	0xffffffff


	//   ....[21]....
        /*00d0*/ 	.word	0xffffffff


	//   ....[22]....
        /*00d4*/ 	.word	0xffffffff


	//   ....[23]....
        /*00d8*/ 	.word	0xffffffff


	//   ....[24]....
        /*00dc*/ 	.word	0xffffffff


	//   ....[25]....
        /*00e0*/ 	.word	0xffffffff


	//   ....[26]....
        /*00e4*/ 	.word	0xffffffff


	//   ....[27]....
        /*00e8*/ 	.word	0xffffffff


	//   ....[28]....
        /*00ec*/ 	.word	0xffffffff


	//   ....[29]....
        /*00f0*/ 	.word	0xffffffff


	//   ....[30]....
        /*00f4*/ 	.word	0xffffffff


	//   ....[31]....
        /*00f8*/ 	.word	0xffffffff


	//   ....[32]....
        /*00fc*/ 	.word	0xffffffff


	//   ....[33]....
        /*0100*/ 	.word	0xffffffff


	//   ....[34]....
        /*0104*/ 	.word	0xffffffff


	//   ....[35]....
        /*0108*/ 	.word	0xffffffff


	//   ....[36]....
        /*010c*/ 	.word	0xffffffff


	//   ....[37]....
        /*0110*/ 	.word	0xffffffff


	//   ....[38]....
        /*0114*/ 	.word	0xffffffff


	//   ....[39]....
        /*0118*/ 	.word	0xffffffff


	//   ....[40]....
        /*011c*/ 	.word	0xffffffff


	//   ....[41]....
        /*0120*/ 	.word	0xffffffff


	//   ....[42]....
        /*0124*/ 	.word	0xffffffff


	//   ....[43]....
        /*0128*/ 	.word	0xffffffff


	//   ....[44]....
        /*012c*/ 	.word	0xffffffff


	//   ....[45]....
        /*0130*/ 	.word	0xffffffff


	//   ....[46]....
        /*0134*/ 	.word	0xffffffff


	//   ....[47]....
        /*0138*/ 	.word	0xffffffff


	//   ....[48]....
        /*013c*/ 	.word	0xffffffff


	//   ....[49]....
        /*0140*/ 	.word	0xffffffff


	//   ....[50]....
        /*0144*/ 	.word	0xffffffff


	//   ....[51]....
        /*0148*/ 	.word	0xffffffff


	//   ....[52]....
        /*014c*/ 	.word	0xffffffff


	//   ....[53]....
        /*0150*/ 	.word	0xffffffff


	//   ....[54]....
        /*0154*/ 	.word	0xffffffff


	//   ....[55]....
        /*0158*/ 	.word	0xffffffff


	//   ....[56]....
        /*015c*/ 	.word	0xffffffff


	//   ....[57]....
        /*0160*/ 	.word	0xffffffff


	//   ....[58]....
        /*0164*/ 	.word	0xffffffff


	//   ....[59]....
        /*0168*/ 	.word	0xffffffff


	//   ....[60]....
        /*016c*/ 	.word	0xffffffff


	//   ....[61]....
        /*0170*/ 	.word	0xffffffff


	//   ....[62]....
        /*0174*/ 	.word	0xffffffff


	//   ....[63]....
        /*0178*/ 	.word	0xffffffff


	//   ....[64]....
        /*017c*/ 	.word	0xffffffff


	//   ....[65]....
        /*0180*/ 	.word	0xffffffff


	//   ....[66]....
        /*0184*/ 	.word	0xffffffff


	//   ....[67]....
        /*0188*/ 	.word	0xffffffff


	//   ....[68]....
        /*018c*/ 	.word	0xffffffff


	//   ....[69]....
        /*0190*/ 	.word	0xffffffff


	//   ....[70]....
        /*0194*/ 	.word	0xffffffff


	//   ....[71]....
        /*0198*/ 	.word	0xffffffff


	//   ....[72]....
        /*019c*/ 	.word	0xffffffff


	//   ....[73]....
        /*01a0*/ 	.word	0xffffffff


	//   ....[74]....
        /*01a4*/ 	.word	0xffffffff


	//   ....[75]....
        /*01a8*/ 	.word	0xffffffff


	//   ....[76]....
        /*01ac*/ 	.word	0xffffffff


	//   ....[77]....
        /*01b0*/ 	.word	0xffffffff


	//   ....[78]....
        /*01b4*/ 	.word	0xffffffff


	//   ....[79]....
        /*01b8*/ 	.word	0xffffffff


	//   ....[80]....
        /*01bc*/ 	.word	0xffffffff


	//   ....[81]....
        /*01c0*/ 	.word	0xffffffff


	//   ....[82]....
        /*01c4*/ 	.word	0xffffffff


	//   ....[83]....
        /*01c8*/ 	.word	0xffffffff


	//   ....[84]....
        /*01cc*/ 	.word	0xffffffff


	//   ....[85]....
        /*01d0*/ 	.word	0xffffffff


	//   ....[86]....
        /*01d4*/ 	.word	0xffffffff


	//   ....[87]....
        /*01d8*/ 	.word	0xffffffff


	//   ....[88]....
        /*01dc*/ 	.word	0xffffffff


	//   ....[89]....
        /*01e0*/ 	.word	0xffffffff


	//   ....[90]....
        /*01e4*/ 	.word	0xffffffff


	//   ....[91]....
        /*01e8*/ 	.word	0xffffffff


	//   ....[92]....
        /*01ec*/ 	.word	0xffffffff


	//   ....[93]....
        /*01f0*/ 	.word	0xffffffff


	//   ....[94]....
        /*01f4*/ 	.word	0xffffffff


	//   ....[95]....
        /*01f8*/ 	.word	0xffffffff


	//   ....[96]....
        /*01fc*/ 	.word	0xffffffff


	//   ....[97]....
        /*0200*/ 	.word	0xffffffff


	//   ....[98]....
        /*0204*/ 	.word	0xffffffff


	//   ....[99]....
        /*0208*/ 	.word	0xffffffff


	//   ....[100]....
        /*020c*/ 	.word	0xffffffff


	//----- nvinfo : EIATTR_COOP_GROUP_INSTR_OFFSETS
	.align		4
.L_19:
        /*0210*/ 	.byte	0x04, 0x28
        /*0212*/ 	.short	(.L_21 - .L_20)


	//   ....[0]....
.L_20:
        /*0214*/ 	.word	0x000002f0


	//   ....[1]....
        /*0218*/ 	.word	0x00000330


	//   ....[2]....
        /*021c*/ 	.word	0x00000390


	//   ....[3]....
        /*0220*/ 	.word	0x000003e0


	//   ....[4]....
        /*0224*/ 	.word	0x00000430


	//   ....[5]....
        /*0228*/ 	.word	0x00000470


	//   ....[6]....
        /*022c*/ 	.word	0x000004e0


	//   ....[7]....
        /*0230*/ 	.word	0x00000510


	//   ....[8]....
        /*0234*/ 	.word	0x00000570


	//   ....[9]....
        /*0238*/ 	.word	0x000005a0


	//   ....[10]....
        /*023c*/ 	.word	0x000005f0


	//   ....[11]....
        /*0240*/ 	.word	0x00000630


	//   ....[12]....
        /*0244*/ 	.word	0x00000690


	//   ....[13]....
        /*0248*/ 	.word	0x000006d0


	//   ....[14]....
        /*024c*/ 	.word	0x00000710


	//   ....[15]....
        /*0250*/ 	.word	0x00000750


	//   ....[16]....
        /*0254*/ 	.word	0x00000790


	//   ....[17]....
        /*0258*/ 	.word	0x000007d0


	//   ....[18]....
        /*025c*/ 	.word	0x00000810


	//   ....[19]....
        /*0260*/ 	.word	0x00000870


	//   ....[20]....
        /*0264*/ 	.word	0x00000890


	//   ....[21]....
        /*0268*/ 	.word	0x00000900


	//   ....[22]....
        /*026c*/ 	.word	0x00000940


	//   ....[23]....
        /*0270*/ 	.word	0x00000980


	//   ....[24]....
        /*0274*/ 	.word	0x000009c0


	//   ....[25]....
        /*0278*/ 	.word	0x00000a30


	//   ....[26]....
        /*027c*/ 	.word	0x00000a60


	//   ....[27]....
        /*0280*/ 	.word	0x00000ad0


	//   ....[28]....
        /*0284*/ 	.word	0x00000b00


	//   ....[29]....
        /*0288*/ 	.word	0x00000b70


	//   ....[30]....
        /*028c*/ 	.word	0x00000ba0


	//   ....[31]....
        /*0290*/ 	.word	0x00000c30


	//   ....[32]....
        /*0294*/ 	.word	0x00000ca0


	//   ....[33]....
        /*0298*/ 	.word	0x00000ce0


	//   ....[34]....
        /*029c*/ 	.word	0x00000d20


	//   ....[35]....
        /*02a0*/ 	.word	0x00000d60


	//   ....[36]....
        /*02a4*/ 	.word	0x00000db0


	//   ....[37]....
        /*02a8*/ 	.word	0x00000fd0


	//   ....[38]....
        /*02ac*/ 	.word	0x00001040


	//   ....[39]....
        /*02b0*/ 	.word	0x00001060


	//   ....[40]....
        /*02b4*/ 	.word	0x000010d0


	//   ....[41]....
        /*02b8*/ 	.word	0x00001130


	//   ....[42]....
        /*02bc*/ 	.word	0x00001180


	//   ....[43]....
        /*02c0*/ 	.word	0x000011a0


	//   ....[44]....
        /*02c4*/ 	.word	0x00001230


	//   ....[45]....
        /*02c8*/ 	.word	0x00001260


	//   ....[46]....
        /*02cc*/ 	.word	0x000012e0


	//   ....[47]....
        /*02d0*/ 	.word	0x00001310


	//   ....[48]....
        /*02d4*/ 	.word	0x00001390


	//   ....[49]....
        /*02d8*/ 	.word	0x000013c0


	//   ....[50]....
        /*02dc*/ 	.word	0x00001440


	//   ....[51]....
        /*02e0*/ 	.word	0x00001470


	//   ....[52]....
        /*02e4*/ 	.word	0x000014f0


	//   ....[53]....
        /*02e8*/ 	.word	0x00001520


	//   ....[54]....
        /*02ec*/ 	.word	0x000015a0


	//   ....[55]....
        /*02f0*/ 	.word	0x000015d0


	//   ....[56]....
        /*02f4*/ 	.word	0x00001650


	//   ....[57]....
        /*02f8*/ 	.word	0x00001680


	//   ....[58]....
        /*02fc*/ 	.word	0x00001700


	//   ....[59]....
        /*0300*/ 	.word	0x00001730


	//   ....[60]....
        /*0304*/ 	.word	0x000017b0


	//   ....[61]....
        /*0308*/ 	.word	0x000017e0


	//   ....[62]....
        /*030c*/ 	.word	0x00001860


	//   ....[63]....
        /*0310*/ 	.word	0x00001890


	//   ....[64]....
        /*0314*/ 	.word	0x00001910


	//   ....[65]....
        /*0318*/ 	.word	0x00001940


	//   ....[66]....
        /*031c*/ 	.word	0x000019c0


	//   ....[67]....
        /*0320*/ 	.word	0x000019f0


	//   ....[68]....
        /*0324*/ 	.word	0x00001a70


	//   ....[69]....
        /*0328*/ 	.word	0x00001aa0


	//   ....[70]....
        /*032c*/ 	.word	0x00001b20


	//   ....[71]....
        /*0330*/ 	.word	0x00001b50


	//   ....[72]....
        /*0334*/ 	.word	0x00001bd0


	//   ....[73]....
        /*0338*/ 	.word	0x00001c00


	//   ....[74]....
        /*033c*/ 	.word	0x00001c80


	//   ....[75]....
        /*0340*/ 	.word	0x00001cb0


	//   ....[76]....
        /*0344*/ 	.word	0x00001d30


	//   ....[77]....
        /*0348*/ 	.word	0x00001d60


	//   ....[78]....
        /*034c*/ 	.word	0x00001de0


	//   ....[79]....
        /*0350*/ 	.word	0x00001e10


	//   ....[80]....
        /*0354*/ 	.word	0x00001e90


	//   ....[81]....
        /*0358*/ 	.word	0x00001ec0


	//   ....[82]....
        /*035c*/ 	.word	0x00001f40


	//   ....[83]....
        /*0360*/ 	.word	0x00001f70


	//   ....[84]....
        /*0364*/ 	.word	0x00001ff0


	//   ....[85]....
        /*0368*/ 	.word	0x00002020


	//   ....[86]....
        /*036c*/ 	.word	0x000020a0


	//   ....[87]....
        /*0370*/ 	.word	0x000020d0


	//   ....[88]....
        /*0374*/ 	.word	0x00002150


	//   ....[89]....
        /*0378*/ 	.word	0x00002180


	//   ....[90]....
        /*037c*/ 	.word	0x00002200


	//   ....[91]....
        /*0380*/ 	.word	0x00002230


	//   ....[92]....
        /*0384*/ 	.word	0x000022b0


	//   ....[93]....
        /*0388*/ 	.word	0x000022e0


	//   ....[94]....
        /*038c*/ 	.word	0x00002360


	//   ....[95]....
        /*0390*/ 	.word	0x00002390


	//   ....[96]....
        /*0394*/ 	.word	0x00002410


	//   ....[97]....
        /*0398*/ 	.word	0x00002440


	//   ....[98]....
        /*039c*/ 	.word	0x000024c0


	//   ....[99]....
        /*03a0*/ 	.word	0x000024f0


	//   ....[100]....
        /*03a4*/ 	.word	0x00002540


	//----- nvinfo : EIATTR_VRC_CTA_INIT_COUNT
	.align		4
.L_21:
        /*03a8*/ 	.byte	0x02, 0x4a
	.zero		1
	.zero		1


	//----- nvinfo : EIATTR_EXIT_INSTR_OFFSETS
	.align		4
        /*03ac*/ 	.byte	0x04, 0x1c
        /*03ae*/ 	.short	(.L_23 - .L_22)


	//   ....[0]....
.L_22:
        /*03b0*/ 	.word	0x00002590


	//   ....[1]....
        /*03b4*/ 	.word	0x00002620


	//----- nvinfo : EIATTR_CRS_STACK_SIZE
	.align		4
.L_23:
        /*03b8*/ 	.byte	0x04, 0x1e
        /*03ba*/ 	.short	(.L_25 - .L_24)
.L_24:
        /*03bc*/ 	.word	0x00000000


	//----- nvinfo : EIATTR_CBANK_PARAM_SIZE
	.align		4
.L_25:
        /*03c0*/ 	.byte	0x03, 0x19
        /*03c2*/ 	.short	0x0020


	//----- nvinfo : EIATTR_PARAM_CBANK
	.align		4
        /*03c4*/ 	.byte	0x04, 0x0a
        /*03c6*/ 	.short	(.L_27 - .L_26)
	.align		4
.L_26:
        /*03c8*/ 	.word	index@(.nv.constant0._Z12hybridKernelPhS_hPj)
        /*03cc*/ 	.short	0x0380
        /*03ce*/ 	.short	0x0020


	//----- nvinfo : EIATTR_SW_WAR
	.align		4
.L_27:
        /*03d0*/ 	.byte	0x04, 0x36
        /*03d2*/ 	.short	(.L_29 - .L_28)
.L_28:
        /*03d4*/ 	.word	0x00000008
.L_29:


//--------------------- .nv.callgraph             --------------------------
	.section	.nv.callgraph,"",@"SHT_CUDA_CALLGRAPH"
	.align	4
	.sectionentsize	8
	.align		4
        /*0000*/ 	.word	0x00000000
	.align		4
        /*0004*/ 	.word	0xffffffff
	.align		4
        /*0008*/ 	.word	0x00000000
	.align		4
        /*000c*/ 	.word	0xfffffffe
	.align		4
        /*0010*/ 	.word	0x00000000
	.align		4
        /*0014*/ 	.word	0xfffffffd
	.align		4
        /*0018*/ 	.word	0x00000000
	.align		4
        /*001c*/ 	.word	0xfffffffc


//--------------------- .text._Z12hybridKernelPhS_hPj --------------------------
	.section	.text._Z12hybridKernelPhS_hPj,"ax",@progbits
	.align	128
        .global         _Z12hybridKernelPhS_hPj
        .type           _Z12hybridKernelPhS_hPj,@function
        .size           _Z12hybridKernelPhS_hPj,(.L_x_4 - _Z12hybridKernelPhS_hPj)
        .other          _Z12hybridKernelPhS_hPj,@"STO_CUDA_ENTRY STV_DEFAULT"
_Z12hybridKernelPhS_hPj:
.text._Z12hybridKernelPhS_hPj:
[----:B------:R-:W-:Y:S01]  /*0000*/  LDC R1, c[0x0][0x37c] ;  /* 0x0000df00ff017b82 */ /* 0x000fe20000000800 */
[----:B------:R-:W0:Y:S07]  /*0010*/  S2R R4, SR_TID.X ;  /* 0x0000000000047919 */ /* 0x000e2e0000002100 */
[----:B------:R-:W0:Y:S01]  /*0020*/  S2UR UR4, SR_CTAID.X ;  /* 0x00000000000479c3 */ /* 0x000e220000002500 */
[----:B------:R-:W1:Y:S07]  /*0030*/  LDCU.64 UR6, c[0x0][0x380] ;  /* 0x00007000ff0677ac */ /* 0x000e6e0008000a00 */
[----:B------:R-:W0:Y:S02]  /*0040*/  LDC R3, c[0x0][0x360] ;  /* 0x0000d800ff037b82 */ /* 0x000e240000000800 */
[----:B0-----:R-:W-:Y:S01]  /*0050*/  IMAD R0, R3, UR4, R4 ;  /* 0x0000000403007c24 */ /* 0x001fe2000f8e0204 */
[----:B------:R-:W0:Y:S04]  /*0060*/  LDCU.64 UR4, c[0x0][0x358] ;  /* 0x00006b00ff0477ac */ /* 0x000e280008000a00 */
[----:B------:R-:W-:-:S04]  /*0070*/  LOP3.LUT R3, R0, 0xfffffc00, RZ, 0xc0, !PT ;  /* 0xfffffc0000037812 */ /* 0x000fc800078ec0ff */
[----:B------:R-:W-:-:S04]  /*0080*/  LOP3.LUT R3, R3, 0x1f, R4, 0xf8, !PT ;  /* 0x0000001f03037812 */ /* 0x000fc800078ef804 */
[----:B-1----:R-:W-:Y:S01]  /*0090*/  IADD3 R2, P0, PT, R3, UR6, RZ ;  /* 0x0000000603027c10 */ /* 0x002fe2000ff1e0ff */
[----:B------:R-:W1:Y:S04]  /*00a0*/  LDCU.U8 UR6, c[0x0][0x390] ;  /* 0x00007200ff0677ac */ /* 0x000e680008000000 */
[----:B------:R-:W-:-:S05]  /*00b0*/  IMAD.X R3, RZ, RZ, UR7, P0 ;  /* 0x00000007ff037e24 */ /* 0x000fca00080e06ff */
[----:B0-----:R-:W1:Y:S04]  /*00c0*/  LDG.E.U8 R7, desc[UR4][R2.64] ;  /* 0x0000000402077981 */ /* 0x001e68000c1e1100 */
[----:B------:R-:W2:Y:S04]  /*00d0*/  LDG.E.U8 R30, desc[UR4][R2.64+0x40] ;  /* 0x00004004021e7981 */ /* 0x000ea8000c1e1100 */
[----:B------:R-:W3:Y:S04]  /*00e0*/  LDG.E.U8 R0, desc[UR4][R2.64+0x20] ;  /* 0x0000200402007981 */ /* 0x000ee8000c1e1100 */
[----:B------:R-:W4:Y:S04]  /*00f0*/  LDG.E.U8 R36, desc[UR4][R2.64+0x80] ;  /* 0x0000800402247981 */ /* 0x000f28000c1e1100 */
[----:B------:R-:W5:Y:S04]  /*0100*/  LDG.E.U8 R32, desc[UR4][R2.64+0x60] ;  /* 0x0000600402207981 */ /* 0x000f68000c1e1100 */
        /* <DEDUP_REMOVED lines=25> */
[----:B------:R-:W5:Y:S01]  /*02a0*/  LDG.E.U8 R6, desc[UR4][R2.64+0x3a0] ;  /* 0x0003a00402067981 */ /* 0x000f62000c1e1100 */
[----:B-1----:R-:W-:-:S03]  /*02b0*/  ISETP.GT.U32.AND P0, PT, R7, UR6, PT ;  /* 0x0000000607007c0c */ /* 0x002fc6000bf04070 */
[----:B------:R-:W5:Y:S01]  /*02c0*/  LDG.E.U8 R7, desc[UR4][R2.64+0x3e0] ;  /* 0x0003e00402077981 */ /* 0x000f62000c1e1100 */
[----:B------:R-:W-:Y:S01]  /*02d0*/  BSSY.RECONVERGENT B0, `(.L_x_0) ;  /* 0x00000cf000007945 */ /* 0x000fe20003800200 */
[----:B--2---:R-:W-:-:S08]  /*02e0*/  ISETP.GT.U32.AND P1, PT, R30, UR6, PT ;  /* 0x000000061e007c0c */ /* 0x004fd0000bf24070 */
[----:B------:R-:W-:Y:S02]  /*02f0*/  VOTE.ANY R30, PT, P0 ;  /* 0x00000000001e7806 */ /* 0x000fe400000e0100 */
[----:B---3--:R-:W-:Y:S02]  /*0300*/  ISETP.GT.U32.AND P0, PT, R0, UR6, PT ;  /* 0x0000000600007c0c */ /* 0x008fe4000bf04070 */
[----:B------:R-:W-:Y:S01]  /*0310*/  LOP3.LUT R0, R4, 0x1f, RZ, 0xc0, !PT ;  /* 0x0000001f04007812 */ /* 0x000fe200078ec0ff */
[----:B------:R-:W-:Y:S01]  /*0320*/  POPC R34, R30 ;  /* 0x0000001e00227309 */ /* 0x000fe20000000000 */
[----:B------:R-:W-:Y:S02]  /*0330*/  VOTE.ANY R31, PT, P1 ;  /* 0x00000000001f7806 */ /* 0x000fe400008e0100 */
[----:B------:R-:W-:Y:S02]  /*0340*/  ISETP.NE.AND P2, PT, R0, 0x1, PT ;  /* 0x000000010000780c */ /* 0x000fe40003f45270 */
[----:B----4-:R-:W-:-:S02]  /*0350*/  ISETP.GT.U32.AND P1, PT, R36, UR6, PT ;  /* 0x0000000624007c0c */ /* 0x010fc4000bf24070 */
[C---:B------:R-:W-:Y:S01]  /*0360*/  ISETP.NE.AND P5, PT, R0.reuse, 0x3, PT ;  /* 0x000000030000780c */ /* 0x040fe20003fa5270 */
[----:B------:R0:W-:Y:S01]  /*0370*/  POPC R35, R31 ;  /* 0x0000001f00237309 */ /* 0x0001e20000000000 */
[----:B------:R-:W-:Y:S02]  /*0380*/  ISETP.NE.AND P4, PT, R0, 0x2, PT ;  /* 0x000000020000780c */ /* 0x000fe40003f85270 */
[----:B------:R-:W-:Y:S02]  /*0390*/  VOTE.ANY R33, PT, P0 ;  /* 0x0000000000217806 */ /* 0x000fe400000e0100 */
[----:B-----5:R-:W-:Y:S02]  /*03a0*/  ISETP.GT.U32.AND P0, PT, R32, UR6, PT ;  /* 0x0000000620007c0c */ /* 0x020fe4000bf04070 */
[C---:B------:R-:W-:Y:S01]  /*03b0*/  ISETP.NE.AND P3, PT, R0.reuse, 0x5, PT ;  /* 0x000000050000780c */ /* 0x040fe20003f65270 */
[----:B------:R-:W1:Y:S01]  /*03c0*/  @!P2 POPC R34, R33 ;  /* 0x000000210022a309 */ /* 0x000e620000000000 */
[----:B------:R-:W-:-:S02]  /*03d0*/  ISETP.NE.AND P6, PT, R0, 0x4, PT ;  /* 0x000000040000780c */ /* 0x000fc40003fc5270 */
[----:B------:R-:W-:Y:S02]  /*03e0*/  VOTE.ANY R32, PT, P1 ;  /* 0x0000000000207806 */ /* 0x000fe400008e0100 */
[----:B------:R-:W-:Y:S02]  /*03f0*/  ISETP.GT.U32.AND P1, PT, R39, UR6, PT ;  /* 0x0000000627007c0c */ /* 0x000fe4000bf24070 */
[----:B0-----:R-:W-:Y:S01]  /*0400*/  @P4 SEL R31, R33, R30, !P2 ;  /* 0x0000001e211f4207 */ /* 0x001fe20005000000 */
[----:B------:R0:W-:Y:S01]  /*0410*/  POPC R38, R32 ;  /* 0x0000002000267309 */ /* 0x0001e20000000000 */
[----:B------:R-:W-:Y:S02]  /*0420*/  ISETP.NE.AND P2, PT, R0, 0x6, PT ;  /* 0x000000060000780c */ /* 0x000fe40003f45270 */
[----:B------:R-:W-:Y:S02]  /*0430*/  VOTE.ANY R36, PT, P0 ;  /* 0x0000000000247806 */ /* 0x000fe400000e0100 */
[----:B------:R-:W-:-:S02]  /*0440*/  ISETP.GT.U32.AND P0, PT, R37, UR6, PT ;  /* 0x0000000625007c0c */ /* 0x000fc4000bf04070 */
[----:B-1----:R-:W-:Y:S02]  /*0450*/  SEL R35, R35, R34, !P4 ;  /* 0x0000002223237207 */ /* 0x002fe40006000000 */
[----:B------:R-:W-:Y:S02]  /*0460*/  ISETP.NE.AND P4, PT, R0, 0x7, PT ;  /* 0x000000070000780c */ /* 0x000fe40003f85270 */
[----:B------:R-:W-:Y:S02]  /*0470*/  VOTE.ANY R34, PT, P1 ;  /* 0x0000000000227806 */ /* 0x000fe400008e0100 */
[----:B------:R-:W1:Y:S01]  /*0480*/  @!P5 POPC R35, R36 ;  /* 0x000000240023d309 */ /* 0x000e620000000000 */
[----:B------:R-:W-:Y:S02]  /*0490*/  ISETP.GT.U32.AND P1, PT, R29, UR6, PT ;  /* 0x000000061d007c0c */ /* 0x000fe4000bf24070 */
[----:B0-----:R-:W-:Y:S02]  /*04a0*/  @P6 SEL R32, R36, R31, !P5 ;  /* 0x0000001f24206207 */ /* 0x001fe40006800000 */
[----:B------:R-:W-:-:S03]  /*04b0*/  ISETP.NE.AND P5, PT, R0, 0x9, PT ;  /* 0x000000090000780c */ /* 0x000fc60003fa5270 */
[----:B------:R0:W-:Y:S01]  /*04c0*/  POPC R37, R34 ;  /* 0x0000002200257309 */ /* 0x0001e20000000000 */
[----:B-1----:R-:W-:Y:S02]  /*04d0*/  SEL R38, R38, R35, !P6 ;  /* 0x0000002326267207 */ /* 0x002fe40007000000 */
[----:B------:R-:W-:Y:S02]  /*04e0*/  VOTE.ANY R35, PT, P0 ;  /* 0x0000000000237806 */ /* 0x000fe400000e0100 */
[----:B------:R-:W-:-:S03]  /*04f0*/  ISETP.GT.U32.AND P0, PT, R28, UR6, PT ;  /* 0x000000061c007c0c */ /* 0x000fc6000bf04070 */
[----:B------:R-:W1:Y:S01]  /*0500*/  @!P3 POPC R38, R35 ;  /* 0x000000230026b309 */ /* 0x000e620000000000 */
[----:B------:R-:W-:Y:S02]  /*0510*/  VOTE.ANY R28, PT, P1 ;  /* 0x00000000001c7806 */ /* 0x000fe400008e0100 */
[----:B------:R-:W-:Y:S02]  /*0520*/  ISETP.GT.U32.AND P1, PT, R26, UR6, PT ;  /* 0x000000061a007c0c */ /* 0x000fe4000bf24070 */
[C---:B------:R-:W-:Y:S02]  /*0530*/  ISETP.NE.AND P6, PT, R0.reuse, 0x8, PT ;  /* 0x000000080000780c */ /* 0x040fe40003fc5270 */
[----:B0-----:R-:W-:Y:S01]  /*0540*/  @P2 SEL R34, R35, R32, !P3 ;  /* 0x0000002023222207 */ /* 0x001fe20005800000 */
[----:B------:R0:W-:Y:S01]  /*0550*/  POPC R30, R28 ;  /* 0x0000001c001e7309 */ /* 0x0001e20000000000 */
[----:B------:R-:W-:Y:S02]  /*0560*/  ISETP.NE.AND P3, PT, R0, 0xb, PT ;  /* 0x0000000b0000780c */ /* 0x000fe40003f65270 */
[----:B------:R-:W-:-:S02]  /*0570*/  VOTE.ANY R29, PT, P0 ;  /* 0x00000000001d7806 */ /* 0x000fc400000e0100 */
[----:B------:R-:W-:Y:S02]  /*0580*/  ISETP.GT.U32.AND P0, PT, R27, UR6, PT ;  /* 0x000000061b007c0c */ /* 0x000fe4000bf04070 */
[----:B-1----:R-:W-:Y:S02]  /*0590*/  SEL R37, R37, R38, !P2 ;  /* 0x0000002625257207 */ /* 0x002fe40005000000 */
[----:B------:R-:W-:Y:S02]  /*05a0*/  VOTE.ANY R26, PT, P1 ;  /* 0x00000000001a7806 */ /* 0x000fe400008e0100 */
[----:B------:R-:W-:Y:S02]  /*05b0*/  ISETP.GT.U32.AND P1, PT, R25, UR6, PT ;  /* 0x0000000619007c0c */ /* 0x000fe4000bf24070 */
[----:B------:R-:W1:Y:S01]  /*05c0*/  @!P4 POPC R37, R29 ;  /* 0x0000001d0025c309 */ /* 0x000e620000000000 */
[----:B------:R-:W-:Y:S02]  /*05d0*/  ISETP.NE.AND P2, PT, R0, 0xa, PT ;  /* 0x0000000a0000780c */ /* 0x000fe40003f45270 */
[----:B0-----:R-:W-:-:S02]  /*05e0*/  @P6 SEL R28, R29, R34, !P4 ;  /* 0x000000221d1c6207 */ /* 0x001fc40006000000 */
[----:B------:R-:W-:Y:S02]  /*05f0*/  VOTE.ANY R27, PT, P0 ;  /* 0x00000000001b7806 */ /* 0x000fe400000e0100 */
[----:B------:R-:W-:Y:S01]  /*0600*/  ISETP.GT.U32.AND P0, PT, R24, UR6, PT ;  /* 0x0000000618007c0c */ /* 0x000fe2000bf04070 */
[----:B------:R0:W-:Y:S01]  /*0610*/  POPC R31, R26 ;  /* 0x0000001a001f7309 */ /* 0x0001e20000000000 */
[----:B------:R-:W-:Y:S02]  /*0620*/  ISETP.NE.AND P4, PT, R0, 0xd, PT ;  /* 0x0000000d0000780c */ /* 0x000fe40003f85270 */
[----:B------:R-:W-:Y:S02]  /*0630*/  VOTE.ANY R24, PT, P1 ;  /* 0x0000000000187806 */ /* 0x000fe400008e0100 */
[----:B------:R-:W-:Y:S02]  /*0640*/  ISETP.GT.U32.AND P1, PT, R12, UR6, PT ;  /* 0x000000060c007c0c */ /* 0x000fe4000bf24070 */
[----:B-1----:R-:W-:Y:S01]  /*0650*/  SEL R30, R30, R37, !P6 ;  /* 0x000000251e1e7207 */ /* 0x002fe20007000000 */
[----:B------:R1:W-:Y:S01]  /*0660*/  POPC R33, R24 ;  /* 0x0000001800217309 */ /* 0x0003e20000000000 */
[----:B------:R-:W-:-:S02]  /*0670*/  ISETP.NE.AND P6, PT, R0, 0xc, PT ;  /* 0x0000000c0000780c */ /* 0x000fc40003fc5270 */
[----:B0-----:R-:W-:Y:S02]  /*0680*/  @P2 SEL R26, R27, R28, !P5 ;  /* 0x0000001c1b1a2207 */ /* 0x001fe40006800000 */
[----:B------:R-:W-:Y:S02]  /*0690*/  VOTE.ANY R25, PT, P0 ;  /* 0x0000000000197806 */ /* 0x000fe400000e0100 */
[----:B------:R-:W-:Y:S01]  /*06a0*/  ISETP.GT.U32.AND P0, PT, R13, UR6, PT ;  /* 0x000000060d007c0c */ /* 0x000fe2000bf04070 */
[----:B------:R-:W0:Y:S01]  /*06b0*/  @!P5 POPC R30, R27 ;  /* 0x0000001b001ed309 */ /* 0x000e220000000000 */
[----:B------:R-:W-:Y:S02]  /*06c0*/  ISETP.NE.AND P5, PT, R0, 0xf, PT ;  /* 0x0000000f0000780c */ /* 0x000fe40003fa5270 */
[----:B------:R-:W-:Y:S02]  /*06d0*/  VOTE.ANY R12, PT, P1 ;  /* 0x00000000000c7806 */ /* 0x000fe400008e0100 */
[----:B------:R-:W-:-:S02]  /*06e0*/  ISETP.GT.U32.AND P1, PT, R14, UR6, PT ;  /* 0x000000060e007c0c */ /* 0x000fc4000bf24070 */
[----:B-1----:R-:W-:Y:S01]  /*06f0*/  @P6 SEL R24, R25, R26, !P3 ;  /* 0x0000001a19186207 */ /* 0x002fe20005800000 */
[----:B------:R1:W-:Y:S04]  /*0700*/  POPC R29, R12 ;  /* 0x0000000c001d7309 */ /* 0x0003e80000000000 */
[----:B------:R-:W-:Y:S02]  /*0710*/  VOTE.ANY R13, PT, P0 ;  /* 0x00000000000d7806 */ /* 0x000fe400000e0100 */
[----:B------:R-:W-:Y:S02]  /*0720*/  ISETP.GT.U32.AND P0, PT, R15, UR6, PT ;  /* 0x000000060f007c0c */ /* 0x000fe4000bf04070 */
[----:B0-----:R-:W-:Y:S02]  /*0730*/  SEL R30, R31, R30, !P2 ;  /* 0x0000001e1f1e7207 */ /* 0x001fe40005000000 */
[----:B------:R-:W-:-:S02]  /*0740*/  ISETP.NE.AND P2, PT, R0, 0xe, PT ;  /* 0x0000000e0000780c */ /* 0x000fc40003f45270 */
[----:B------:R-:W-:Y:S02]  /*0750*/  VOTE.ANY R14, PT, P1 ;  /* 0x00000000000e7806 */ /* 0x000fe400008e0100 */
[----:B------:R-:W0:Y:S01]  /*0760*/  @!P3 POPC R30, R25 ;  /* 0x00000019001eb309 */ /* 0x000e220000000000 */
[----:B------:R-:W-:Y:S02]  /*0770*/  ISETP.GT.U32.AND P1, PT, R16, UR6, PT ;  /* 0x0000000610007c0c */ /* 0x000fe4000bf24070 */
[----:B------:R-:W-:Y:S02]  /*0780*/  ISETP.NE.AND P3, PT, R0, 0x11, PT ;  /* 0x000000110000780c */ /* 0x000fe40003f65270 */
[----:B------:R-:W-:Y:S02]  /*0790*/  VOTE.ANY R15, PT, P0 ;  /* 0x00000000000f7806 */ /* 0x000fe400000e0100 */
[----:B------:R-:W-:Y:S01]  /*07a0*/  ISETP.GT.U32.AND P0, PT, R17, UR6, PT ;  /* 0x0000000611007c0c */ /* 0x000fe2000bf04070 */
[----:B------:R2:W-:Y:S01]  /*07b0*/  POPC R28, R14 ;  /* 0x0000000e001c7309 */ /* 0x0005e20000000000 */
[----:B-1----:R-:W-:-:S05]  /*07c0*/  @P2 SEL R12, R13, R24, !P4 ;  /* 0x000000180d0c2207 */ /* 0x002fca0006000000 */
[----:B------:R-:W-:Y:S02]  /*07d0*/  VOTE.ANY R16, PT, P1 ;  /* 0x0000000000107806 */ /* 0x000fe400008e0100 */
[----:B0-----:R-:W-:Y:S02]  /*07e0*/  SEL R30, R33, R30, !P6 ;  /* 0x0000001e211e7207 */ /* 0x001fe40007000000 */
[----:B------:R-:W-:Y:S01]  /*07f0*/  ISETP.NE.AND P6, PT, R0, 0x10, PT ;  /* 0x000000100000780c */ /* 0x000fe20003fc5270 */
[----:B------:R-:W-:Y:S01]  /*0800*/  POPC R25, R16 ;  /* 0x0000001000197309 */ /* 0x000fe20000000000 */
[----:B------:R-:W-:Y:S02]  /*0810*/  VOTE.ANY R17, PT, P0 ;  /* 0x0000000000117806 */ /* 0x000fe400000e0100 */
[----:B------:R-:W-:Y:S02]  /*0820*/  ISETP.GT.U32.AND P1, PT, R18, UR6, PT ;  /* 0x0000000612007c0c */ /* 0x000fe4000bf24070 */
[----:B------:R-:W-:-:S03]  /*0830*/  ISETP.GT.U32.AND P0, PT, R19, UR6, PT ;  /* 0x0000000613007c0c */ /* 0x000fc6000bf04070 */
[----:B------:R0:W1:Y:S01]  /*0840*/  @!P4 POPC R30, R13 ;  /* 0x0000000d001ec309 */ /* 0x0000620000000000 */
[----:B------:R-:W-:-:S03]  /*0850*/  ISETP.NE.AND P4, PT, R0, 0x13, PT ;  /* 0x000000130000780c */ /* 0x000fc60003f85270 */
[----:B--2---:R-:W-:-:S04]  /*0860*/  @P6 SEL R14, R15, R12, !P5 ;  /* 0x0000000c0f0e6207 */ /* 0x004fc80006800000 */
[----:B------:R-:W-:Y:S02]  /*0870*/  VOTE.ANY R18, PT, P1 ;  /* 0x0000000000127806 */ /* 0x000fe400008e0100 */
[----:B------:R-:W-:Y:S02]  /*0880*/  ISETP.GT.U32.AND P1, PT, R20, UR6, PT ;  /* 0x0000000614007c0c */ /* 0x000fe4000bf24070 */
[----:B0-----:R-:W-:Y:S01]  /*0890*/  VOTE.ANY R13, PT, P0 ;  /* 0x00000000000d7806 */ /* 0x001fe200000e0100 */
[----:B------:R-:W-:Y:S01]  /*08a0*/  POPC R24, R18 ;  /* 0x0000001200187309 */ /* 0x000fe20000000000 */
[----:B------:R-:W-:Y:S02]  /*08b0*/  ISETP.GT.U32.AND P0, PT, R21, UR6, PT ;  /* 0x0000000615007c0c */ /* 0x000fe4000bf04070 */
[----:B-1----:R-:W-:Y:S02]  /*08c0*/  SEL R29, R29, R30, !P2 ;  /* 0x0000001e1d1d7207 */ /* 0x002fe40005000000 */
[----:B------:R-:W-:-:S04]  /*08d0*/  ISETP.NE.AND P2, PT, R0, 0x12, PT ;  /* 0x000000120000780c */ /* 0x000fc80003f45270 */
[----:B------:R0:W1:Y:S01]  /*08e0*/  @!P5 POPC R29, R15 ;  /* 0x0000000f001dd309 */ /* 0x0000620000000000 */
[----:B------:R-:W-:Y:S02]  /*08f0*/  ISETP.NE.AND P5, PT, R0, 0x14, PT ;  /* 0x000000140000780c */ /* 0x000fe40003fa5270 */
[----:B------:R-:W-:Y:S02]  /*0900*/  VOTE.ANY R19, PT, P1 ;  /* 0x0000000000137806 */ /* 0x000fe400008e0100 */
[----:B------:R-:W-:-:S03]  /*0910*/  ISETP.GT.U32.AND P1, PT, R22, UR6, PT ;  /* 0x0000000616007c0c */ /* 0x000fc6000bf24070 */
[----:B------:R2:W-:Y:S01]  /*0920*/  POPC R21, R19 ;  /* 0x0000001300157309 */ /* 0x0005e20000000000 */
[----:B------:R-:W-:Y:S02]  /*0930*/  @P2 SEL R16, R17, R14, !P3 ;  /* 0x0000000e11102207 */ /* 0x000fe40005800000 */
[----:B0-----:R-:W-:Y:S02]  /*0940*/  VOTE.ANY R15, PT, P0 ;  /* 0x00000000000f7806 */ /* 0x001fe400000e0100 */
[----:B------:R-:W-:Y:S02]  /*0950*/  ISETP.GT.U32.AND P0, PT, R23, UR6, PT ;  /* 0x0000000617007c0c */ /* 0x000fe4000bf04070 */
[----:B-1----:R-:W-:Y:S02]  /*0960*/  SEL R28, R28, R29, !P6 ;  /* 0x0000001d1c1c7207 */ /* 0x002fe40007000000 */
[----:B------:R-:W-:Y:S02]  /*0970*/  ISETP.NE.AND P6, PT, R0, 0x15, PT ;  /* 0x000000150000780c */ /* 0x000fe40003fc5270 */
[----:B------:R-:W-:-:S02]  /*0980*/  VOTE.ANY R12, PT, P1 ;  /* 0x00000000000c7806 */ /* 0x000fc400008e0100 */
[----:B------:R-:W0:Y:S01]  /*0990*/  @!P3 POPC R28, R17 ;  /* 0x00000011001cb309 */ /* 0x000e220000000000 */
[----:B------:R-:W-:Y:S02]  /*09a0*/  ISETP.NE.AND P3, PT, R0, 0x16, PT ;  /* 0x000000160000780c */ /* 0x000fe40003f65270 */
[----:B------:R-:W-:Y:S02]  /*09b0*/  ISETP.GT.U32.AND P1, PT, R11, UR6, PT ;  /* 0x000000060b007c0c */ /* 0x000fe4000bf24070 */
[----:B------:R-:W-:Y:S02]  /*09c0*/  VOTE.ANY R14, PT, P0 ;  /* 0x00000000000e7806 */ /* 0x000fe400000e0100 */
[----:B------:R-:W-:Y:S01]  /*09d0*/  ISETP.GT.U32.AND P0, PT, R8, UR6, PT ;  /* 0x0000000608007c0c */ /* 0x000fe2000bf04070 */
[----:B------:R1:W-:Y:S01]  /*09e0*/  POPC R20, R12 ;  /* 0x0000000c00147309 */ /* 0x0003e20000000000 */
[----:B------:R-:W-:-:S05]  /*09f0*/  @P5 SEL R18, R13, R16, !P4 ;  /* 0x000000100d125207 */ /* 0x000fca0006000000 */
[----:B--2---:R-:W-:Y:S02]  /*0a00*/  @P3 SEL R19, R15, R18, !P6 ;  /* 0x000000120f133207 */ /* 0x004fe40007000000 */
[----:B0-----:R-:W-:Y:S02]  /*0a10*/  SEL R25, R25, R28, !P2 ;  /* 0x0000001c19197207 */ /* 0x001fe40005000000 */
[C---:B------:R-:W-:Y:S02]  /*0a20*/  ISETP.NE.AND P2, PT, R0.reuse, 0x17, PT ;  /* 0x000000170000780c */ /* 0x040fe40003f45270 */
[----:B------:R-:W-:Y:S02]  /*0a30*/  VOTE.ANY R8, PT, P1 ;  /* 0x0000000000087806 */ /* 0x000fe400008e0100 */
[----:B------:R-:W0:Y:S01]  /*0a40*/  @!P4 POPC R25, R13 ;  /* 0x0000000d0019c309 */ /* 0x000e220000000000 */
[----:B------:R-:W-:Y:S02]  /*0a50*/  ISETP.NE.AND P4, PT, R0, 0x18, PT ;  /* 0x000000180000780c */ /* 0x000fe40003f85270 */
[----:B------:R-:W-:-:S02]  /*0a60*/  VOTE.ANY R11, PT, P0 ;  /* 0x00000000000b7806 */ /* 0x000fc400000e0100 */
[----:B------:R-:W-:Y:S02]  /*0a70*/  ISETP.GT.U32.AND P1, PT, R5, UR6, PT ;  /* 0x0000000605007c0c */ /* 0x000fe4000bf24070 */
[----:B------:R-:W-:Y:S01]  /*0a80*/  ISETP.GT.U32.AND P0, PT, R10, UR6, PT ;  /* 0x000000060a007c0c */ /* 0x000fe2000bf04070 */
[----:B------:R-:W-:Y:S06]  /*0a90*/  POPC R13, R8 ;  /* 0x00000008000d7309 */ /* 0x000fec0000000000 */
[----:B-1----:R-:W-:Y:S02]  /*0aa0*/  @P4 SEL R12, R14, R19, !P2 ;  /* 0x000000130e0c4207 */ /* 0x002fe40005000000 */
[----:B0-----:R-:W-:-:S02]  /*0ab0*/  SEL R24, R24, R25, !P5 ;  /* 0x0000001918187207 */ /* 0x001fc40006800000 */
[C---:B------:R-:W-:Y:S02]  /*0ac0*/  ISETP.NE.AND P5, PT, R0.reuse, 0x19, PT ;  /* 0x000000190000780c */ /* 0x040fe40003fa5270 */
[----:B------:R-:W-:Y:S02]  /*0ad0*/  VOTE.ANY R10, PT, P1 ;  /* 0x00000000000a7806 */ /* 0x000fe400008e0100 */
[----:B------:R-:W0:Y:S01]  /*0ae0*/  @!P6 POPC R24, R15 ;  /* 0x0000000f0018e309 */ /* 0x000e220000000000 */
[----:B------:R-:W-:Y:S02]  /*0af0*/  ISETP.NE.AND P6, PT, R0, 0x1a, PT ;  /* 0x0000001a0000780c */ /* 0x000fe40003fc5270 */
[----:B------:R-:W-:Y:S02]  /*0b00*/  VOTE.ANY R5, PT, P0 ;  /* 0x0000000000057806 */ /* 0x000fe400000e0100 */
[----:B------:R-:W-:Y:S02]  /*0b10*/  ISETP.GT.U32.AND P1, PT, R9, UR6, PT ;  /* 0x0000000609007c0c */ /* 0x000fe4000bf24070 */
[----:B------:R-:W-:Y:S01]  /*0b20*/  ISETP.GT.U32.AND P0, PT, R6, UR6, PT ;  /* 0x0000000606007c0c */ /* 0x000fe2000bf04070 */
[----:B------:R-:W-:Y:S01]  /*0b30*/  POPC R16, R10 ;  /* 0x0000000a00107309 */ /* 0x000fe20000000000 */
[----:B------:R-:W-:-:S02]  /*0b40*/  P2R R17, PR, RZ, 0x20 ;  /* 0x00000020ff117803 */ /* 0x000fc40000000000 */
[----:B0-----:R-:W-:Y:S02]  /*0b50*/  SEL R21, R21, R24, !P3 ;  /* 0x0000001815157207 */ /* 0x001fe40005800000 */
[----:B------:R-:W-:-:S05]  /*0b60*/  ISETP.NE.AND P3, PT, R0, 0x1b, PT ;  /* 0x0000001b0000780c */ /* 0x000fca0003f65270 */
[----:B------:R-:W-:Y:S01]  /*0b70*/  VOTE.ANY R6, PT, P1 ;  /* 0x0000000000067806 */ /* 0x000fe200008e0100 */
[----:B------:R-:W0:Y:S01]  /*0b80*/  @!P2 POPC R21, R14 ;  /* 0x0000000e0015a309 */ /* 0x000e220000000000 */
[C---:B------:R-:W-:Y:S02]  /*0b90*/  ISETP.NE.AND P2, PT, R0.reuse, 0x1d, PT ;  /* 0x0000001d0000780c */ /* 0x040fe40003f45270 */
[----:B------:R-:W-:Y:S02]  /*0ba0*/  VOTE.ANY R9, PT, P0 ;  /* 0x0000000000097806 */ /* 0x000fe400000e0100 */
[----:B------:R-:W-:-:S03]  /*0bb0*/  ISETP.NE.AND P1, PT, R0, 0x1f, PT ;  /* 0x0000001f0000780c */ /* 0x000fc60003f25270 */
[----:B------:R-:W-:Y:S01]  /*0bc0*/  POPC R14, R6 ;  /* 0x00000006000e7309 */ /* 0x000fe20000000000 */
[----:B0-----:R-:W-:Y:S02]  /*0bd0*/  SEL R20, R20, R21, !P4 ;  /* 0x0000001514147207 */ /* 0x001fe40006000000 */
[----:B------:R-:W-:-:S05]  /*0be0*/  ISETP.NE.AND P4, PT, R0, 0x1c, PT ;  /* 0x0000001c0000780c */ /* 0x000fca0003f85270 */
[----:B------:R-:W0:Y:S01]  /*0bf0*/  @!P5 POPC R20, R11 ;  /* 0x0000000b0014d309 */ /* 0x000e220000000000 */
[----:B------:R-:W-:Y:S02]  /*0c00*/  LOP3.LUT P5, RZ, R4, 0x1f, RZ, 0xc0, !PT ;  /* 0x0000001f04ff7812 */ /* 0x000fe400078ac0ff */
[----:B------:R-:W-:Y:S02]  /*0c10*/  ISETP.GT.U32.AND P0, PT, R7, UR6, PT ;  /* 0x0000000607007c0c */ /* 0x000fe4000bf04070 */
[----:B0-----:R-:W-:-:S11]  /*0c20*/  SEL R13, R13, R20, !P6 ;  /* 0x000000140d0d7207 */ /* 0x001fd60007000000 */
[----:B------:R-:W-:Y:S02]  /*0c30*/  VOTE.ANY R7, PT, P0 ;  /* 0x0000000000077806 */ /* 0x000fe400000e0100 */
[----:B------:R-:W-:Y:S01]  /*0c40*/  ISETP.NE.AND P0, PT, R0, 0x1e, PT ;  /* 0x0000001e0000780c */ /* 0x000fe20003f05270 */
[----:B------:R-:W0:Y:S02]  /*0c50*/  @!P3 POPC R13, R5 ;  /* 0x00000005000db309 */ /* 0x000e240000000000 */
[----:B0-----:R-:W-:-:S06]  /*0c60*/  SEL R13, R16, R13, !P4 ;  /* 0x0000000d100d7207 */ /* 0x001fcc0006000000 */
[----:B------:R-:W0:Y:S02]  /*0c70*/  @!P2 POPC R13, R9 ;  /* 0x00000009000da309 */ /* 0x000e240000000000 */
[----:B0-----:R-:W-:-:S06]  /*0c80*/  SEL R13, R14, R13, !P0 ;  /* 0x0000000d0e0d7207 */ /* 0x001fcc0004000000 */
[----:B------:R-:W0:Y:S02]  /*0c90*/  @!P1 POPC R13, R7 ;  /* 0x00000007000d9309 */ /* 0x000e240000000000 */
[----:B0-----:R-:W0:Y:S02]  /*0ca0*/  SHFL.UP PT, R14, R13, 0x1, RZ ;  /* 0x042000000d0e7989 */ /* 0x001e2400000e00ff */
[----:B0-----:R-:W-:Y:S02]  /*0cb0*/  SEL R14, R14, RZ, P5 ;  /* 0x000000ff0e0e7207 */ /* 0x001fe40002800000 */
[----:B------:R-:W-:-:S03]  /*0cc0*/  ISETP.GE.U32.AND P5, PT, R0, 0x2, PT ;  /* 0x000000020000780c */ /* 0x000fc60003fa6070 */
[----:B------:R-:W-:-:S05]  /*0cd0*/  IMAD.IADD R14, R13, 0x1, R14 ;  /* 0x000000010d0e7824 */ /* 0x000fca00078e020e */
[----:B------:R-:W0:Y:S02]  /*0ce0*/  SHFL.UP PT, R4, R14, 0x2, RZ ;  /* 0x044000000e047989 */ /* 0x000e2400000e00ff */
        /* <DEDUP_REMOVED lines=9> */
[----:B------:R-:W-:-:S03]  /*0d80*/  ISETP.NE.AND P5, PT, R17, RZ, PT ;  /* 0x000000ff1100720c */ /* 0x000fc60003fa5270 */
[----:B------:R-:W-:Y:S01]  /*0d90*/  IMAD.IADD R13, R4, 0x1, R13 ;  /* 0x00000001040d7824 */ /* 0x000fe200078e020d */
[----:B------:R-:W-:-:S04]  /*0da0*/  @P6 SEL R8, R11, R12, !P5 ;  /* 0x0000000c0b086207 */ /* 0x000fc80006800000 */
[----:B------:R-:W0:Y:S01]  /*0db0*/  SHFL.UP PT, R14, R13, 0x10, RZ ;  /* 0x060000000d0e7989 */ /* 0x000e2200000e00ff */
[----:B------:R-:W-:Y:S02]  /*0dc0*/  @P4 SEL R10, R5, R8, !P3 ;  /* 0x00000008050a4207 */ /* 0x000fe40005800000 */
[C---:B------:R-:W-:Y:S02]  /*0dd0*/  ISETP.GE.U32.AND P3, PT, R0.reuse, 0x10, PT ;  /* 0x000000100000780c */ /* 0x040fe40003f66070 */
[----:B------:R-:W-:Y:S02]  /*0de0*/  @P0 SEL R6, R9, R10, !P2 ;  /* 0x0000000a09060207 */ /* 0x000fe40005000000 */
[----:B------:R-:W-:Y:S02]  /*0df0*/  ISETP.NE.AND P0, PT, R0, 0x1f, PT ;  /* 0x0000001f0000780c */ /* 0x000fe40003f05270 */
[----:B------:R-:W-:Y:S01]  /*0e00*/  SEL R4, R7, R6, !P1 ;  /* 0x0000000607047207 */ /* 0x000fe20004800000 */
[----:B------:R-:W-:Y:S01]  /*0e10*/  IMAD.MOV.U32 R6, RZ, RZ, RZ ;  /* 0x000000ffff067224 */ /* 0x000fe200078e00ff */
[----:B0-----:R-:W-:-:S05]  /*0e20*/  SEL R14, R14, RZ, P3 ;  /* 0x000000ff0e0e7207 */ /* 0x001fca0001800000 */
[----:B------:R-:W-:-:S04]  /*0e30*/  IMAD.IADD R5, R13, 0x1, R14 ;  /* 0x000000010d057824 */ /* 0x000fc800078e020e */
[----:B------:R-:W-:Y:S05]  /*0e40*/  @P0 BRA `(.L_x_1) ;  /* 0x00000000005c0947 */ /* 0x000fea0003800000 */
[----:B------:R-:W0:Y:S01]  /*0e50*/  LDC.64 R6, c[0x0][0x398] ;  /* 0x0000e600ff067b82 */ /* 0x000e220000000a00 */
[----:B------:R-:W-:-:S04]  /*0e60*/  VOTE.ANY R8, PT, PT ;  /* 0x0000000000087806 */ /* 0x000fc800038e0100 */
[----:B------:R-:W-:-:S13]  /*0e70*/  ISETP.EQ.U32.AND P0, PT, R8, -0x1, PT ;  /* 0xffffffff0800780c */ /* 0x000fda0003f02070 */
[----:B0-----:R0:W5:Y:S01]  /*0e80*/  @!P0 ATOMG.E.ADD.STRONG.GPU PT, R8, desc[UR4][R6.64], R5 ;  /* 0x80000005060889a8 */ /* 0x00116200081ef104 */
[----:B------:R-:W-:Y:S05]  /*0e90*/  @!P0 BRA `(.L_x_2) ;  /* 0x0000000000448947 */ /* 0x000fea0003800000 */
[----:B-----5:R-:W1:Y:S01]  /*0ea0*/  SHFL.UP P0, R8, R5, 0x1, RZ ;  /* 0x0420000005087989 */ /* 0x020e6200000000ff */
[----:B------:R-:W-:Y:S01]  /*0eb0*/  IMAD.MOV.U32 R9, RZ, RZ, R5 ;  /* 0x000000ffff097224 */ /* 0x000fe200078e0005 */
[----:B------:R-:W2:Y:S01]  /*0ec0*/  S2R R10, SR_LANEID ;  /* 0x00000000000a7919 */ /* 0x000ea20000000000 */
[----:B-1----:R-:W-:-:S05]  /*0ed0*/  @P0 IMAD.IADD.U32 R9, R5, 0x1, R8 ;  /* 0x0000000105090824 */ /* 0x002fca00078e0008 */
[----:B------:R-:W1:Y:S01]  /*0ee0*/  SHFL.UP P0, R8, R9, 0x2, RZ ;  /* 0x0440000009087989 */ /* 0x000e6200000000ff */
[----:B--2---:R-:W-:Y:S01]  /*0ef0*/  ISETP.EQ.U32.AND P1, PT, R10, 0x1f, PT ;  /* 0x0000001f0a00780c */ /* 0x004fe20003f22070 */
[----:B-1----:R-:W-:-:S05]  /*0f00*/  @P0 IMAD.IADD.U32 R9, R9, 0x1, R8 ;  /* 0x0000000109090824 */ /* 0x002fca00078e0008 */
[----:B------:R-:W1:Y:S02]  /*0f10*/  SHFL.UP P0, R8, R9, 0x4, RZ ;  /* 0x0480000009087989 */ /* 0x000e6400000000ff */
[----:B-1----:R-:W-:-:S05]  /*0f20*/  @P0 IMAD.IADD.U32 R9, R9, 0x1, R8 ;  /* 0x0000000109090824 */ /* 0x002fca00078e0008 */
[----:B------:R-:W1:Y:S02]  /*0f30*/  SHFL.UP P0, R8, R9, 0x8, RZ ;  /* 0x0500000009087989 */ /* 0x000e6400000000ff */
[----:B-1----:R-:W-:-:S05]  /*0f40*/  @P0 IMAD.IADD.U32 R9, R9, 0x1, R8 ;  /* 0x0000000109090824 */ /* 0x002fca00078e0008 */
[----:B------:R-:W1:Y:S02]  /*0f50*/  SHFL.UP P0, R8, R9, 0x10, RZ ;  /* 0x0600000009087989 */ /* 0x000e6400000000ff */
[----:B-1----:R-:W-:-:S05]  /*0f60*/  @P0 IMAD.IADD.U32 R9, R9, 0x1, R8 ;  /* 0x0000000109090824 */ /* 0x002fca00078e0008 */
[----:B0-----:R-:W2:Y:S04]  /*0f70*/  @P1 ATOMG.E.ADD.STRONG.GPU PT, R6, desc[UR4][R6.64], R9 ;  /* 0x80000009060619a8 */ /* 0x001ea800081ef104 */
[----:B------:R-:W-:Y:S04]  /*0f80*/  SHFL.UP P0, R11, R9, 0x1, RZ ;  /* 0x04200000090b7989 */ /* 0x000fe800000000ff */
[----:B--2---:R-:W0:Y:S02]  /*0f90*/  SHFL.IDX PT, R8, R6, 0x1f, 0x1f ;  /* 0x03e01f0006087f89 */ /* 0x004e2400000e0000 */
[----:B0-----:R-:W-:-:S07]  /*0fa0*/  @P0 IMAD.IADD.U32 R8, R8, 0x1, R11 ;  /* 0x0000000108080824 */ /* 0x001fce00078e000b */
.L_x_2:
[----:B0----5:R-:W-:-:S07]  /*0fb0*/  IMAD.MOV.U32 R6, RZ, RZ, R8 ;  /* 0x000000ffff067224 */ /* 0x021fce00078e0008 */
.L_x_1:
[----:B------:R-:W-:Y:S05]  /*0fc0*/  BSYNC.RECONVERGENT B0 ;  /* 0x0000000000007941 */ /* 0x000fea0003800200 */
.L_x_0:
[----:B------:R-:W0:Y:S01]  /*0fd0*/  SHFL.IDX PT, R8, R4, RZ, 0x1f ;  /* 0x00001fff04087589 */ /* 0x000e2200000e0000 */
[----:B------:R-:W-:-:S05]  /*0fe0*/  IMAD.MOV.U32 R7, RZ, RZ, 0x1 ;  /* 0x00000001ff077424 */ /* 0x000fca00078e00ff */
[----:B------:R-:W-:-:S04]  /*0ff0*/  SHF.L.U32 R7, R7, R0, RZ ;  /* 0x0000000007077219 */ /* 0x000fc800000006ff */
[----:B0-----:R-:W-:-:S13]  /*1000*/  LOP3.LUT P0, RZ, R8, R7, RZ, 0xc0, !PT ;  /* 0x0000000708ff7212 */ /* 0x001fda000780c0ff */
[----:B------:R-:W2:Y:S01]  /*1010*/  @P0 LDG.E.U8 R13, desc[UR4][R2.64] ;  /* 0x00000004020d0981 */ /* 0x000ea2000c1e1100 */
[----:B------:R-:W-:Y:S01]  /*1020*/  IMAD.MOV.U32 R9, RZ, RZ, -0x1 ;  /* 0xffffffffff097424 */ /* 0x000fe200078e00ff */
[----:B------:R-:W0:Y:S02]  /*1030*/  @P0 LDC.64 R14, c[0x0][0x388] ;  /* 0x0000e200ff0e0b82 */ /* 0x000e240000000a00 */
[----:B------:R-:W1:Y:S02]  /*1040*/  SHFL.IDX PT, R6, R6, 0x1f, 0x1f ;  /* 0x03e01f0006067f89 */ /* 0x000e6400000e0000 */
[----:B------:R-:W-:Y:S02]  /*1050*/  SHF.L.U32 R0, R9, R0, RZ ;  /* 0x0000000009007219 */ /* 0x000fe400000006ff */
[----:B------:R-:W3:Y:S02]  /*1060*/  SHFL.IDX PT, R12, R4, 0x1, 0x1f ;  /* 0x00201f00040c7f89 */ /* 0x000ee400000e0000 */
[----:B------:R-:W-:-:S04]  /*1070*/  LOP3.LUT R10, R8, R0, RZ, 0x30, !PT ;  /* 0x00000000080a7212 */ /* 0x000fc800078e30ff */
[----:B------:R-:W1:Y:S02]  /*1080*/  POPC R9, R10 ;  /* 0x0000000a00097309 */ /* 0x000e640000000000 */
[----:B-1----:R-:W-:Y:S01]  /*1090*/  @P0 IMAD.IADD R9, R6, 0x1, R9 ;  /* 0x0000000106090824 */ /* 0x002fe200078e0209 */
[----:B---3--:R-:W-:-:S04]  /*10a0*/  LOP3.LUT P1, RZ, R12, R7, RZ, 0xc0, !PT ;  /* 0x000000070cff7212 */ /* 0x008fc8000782c0ff */
[----:B0-----:R-:W-:-:S05]  /*10b0*/  @P0 IADD3 R8, P2, PT, R9, R14, RZ ;  /* 0x0000000e09080210 */ /* 0x001fca0007f5e0ff */
[----:B------:R-:W-:Y:S01]  /*10c0*/  @P0 IMAD.X R9, RZ, RZ, R15, P2 ;  /* 0x000000ffff090224 */ /* 0x000fe200010e060f */
[----:B------:R-:W0:Y:S01]  /*10d0*/  SHFL.IDX PT, R11, R5, RZ, 0x1f ;  /* 0x00001fff050b7589 */ /* 0x000e2200000e0000 */
[----:B------:R-:W-:Y:S02]  /*10e0*/  LOP3.LUT R12, R12, R0, RZ, 0x30, !PT ;  /* 0x000000000c0c7212 */ /* 0x000fe400078e30ff */
[----:B------:R-:W1:Y:S01]  /*10f0*/  @P1 LDC.64 R16, c[0x0][0x388] ;  /* 0x0000e200ff101b82 */ /* 0x000e620000000a00 */
[----:B--2---:R-:W-:Y:S04]  /*1100*/  @P0 STG.E.U8 desc[UR4][R8.64], R13 ;  /* 0x0000000d08000986 */ /* 0x004fe8000c101104 */
[----:B------:R-:W2:Y:S01]  /*1110*/  @P1 LDG.E.U8 R15, desc[UR4][R2.64+0x20] ;  /* 0x00002004020f1981 */ /* 0x000ea2000c1e1100 */
[----:B------:R-:W0:Y:S03]  /*1120*/  POPC R12, R12 ;  /* 0x0000000c000c7309 */ /* 0x000e260000000000 */
[----:B------:R-:W3:Y:S01]  /*1130*/  SHFL.IDX PT, R14, R4, 0x2, 0x1f ;  /* 0x00401f00040e7f89 */ /* 0x000ee200000e0000 */
[----:B0-----:R-:W-:-:S04]  /*1140*/  IADD3 R11, PT, PT, R12, R11, R6 ;  /* 0x0000000b0c0b7210 */ /* 0x001fc80007ffe006 */
[----:B-1----:R-:W-:-:S05]  /*1150*/  @P1 IADD3 R10, P2, PT, R11, R16, RZ ;  /* 0x000000100b0a1210 */ /* 0x002fca0007f5e0ff */
[----:B------:R-:W-:Y:S01]  /*1160*/  @P1 IMAD.X R11, RZ, RZ, R17, P2 ;  /* 0x000000ffff0b1224 */ /* 0x000fe200010e0611 */
[C---:B---3--:R-:W-:Y:S01]  /*1170*/  LOP3.LUT P0, RZ, R14.reuse, R7, RZ, 0xc0, !PT ;  /* 0x000000070eff7212 */ /* 0x048fe2000780c0ff */
[----:B------:R-:W-:Y:S01]  /*1180*/  SHFL.IDX PT, R9, R5, 0x1, 0x1f ;  /* 0x00201f0005097f89 */ /* 0x000fe200000e0000 */
[----:B------:R-:W-:-:S03]  /*1190*/  LOP3.LUT R14, R14, R0, RZ, 0x30, !PT ;  /* 0x000000000e0e7212 */ /* 0x000fc600078e30ff */
[----:B------:R-:W0:Y:S04]  /*11a0*/  SHFL.IDX PT, R16, R4, 0x3, 0x1f ;  /* 0x00601f0004107f89 */ /* 0x000e2800000e0000 */
[----:B--2---:R1:W-:Y:S04]  /*11b0*/  @P1 STG.E.U8 desc[UR4][R10.64], R15 ;  /* 0x0000000f0a001986 */ /* 0x0043e8000c101104 */
[----:B------:R-:W2:Y:S01]  /*11c0*/  @P0 LDC.64 R18, c[0x0][0x388] ;  /* 0x0000e200ff120b82 */ /* 0x000ea20000000a00 */
[----:B------:R-:W3:Y:S01]  /*11d0*/  @P0 LDG.E.U8 R13, desc[UR4][R2.64+0x40] ;  /* 0x00004004020d0981 */ /* 0x000ee2000c1e1100 */
[----:B------:R-:W4:Y:S01]  /*11e0*/  POPC R14, R14 ;  /* 0x0000000e000e7309 */ /* 0x000f220000000000 */
[----:B0-----:R-:W-:-:S02]  /*11f0*/  LOP3.LUT P1, RZ, R16, R7, RZ, 0xc0, !PT ;  /* 0x0000000710ff7212 */ /* 0x001fc4000782c0ff */
[----:B----4-:R-:W-:-:S04]  /*1200*/  IADD3 R9, PT, PT, R14, R9, R6 ;  /* 0x000000090e097210 */ /* 0x010fc80007ffe006 */
[----:B--2---:R-:W-:-:S05]  /*1210*/  @P0 IADD3 R8, P2, PT, R9, R18, RZ ;  /* 0x0000001209080210 */ /* 0x004fca0007f5e0ff */
[----:B------:R-:W-:Y:S01]  /*1220*/  @P0 IMAD.X R9, RZ, RZ, R19, P2 ;  /* 0x000000ffff090224 */ /* 0x000fe200010e0613 */
[----:B------:R-:W-:Y:S01]  /*1230*/  SHFL.IDX PT, R11, R5, 0x2, 0x1f ;  /* 0x00401f00050b7f89 */ /* 0x000fe200000e0000 */
[----:B------:R-:W-:Y:S01]  /*1240*/  LOP3.LUT R16, R16, R0, RZ, 0x30, !PT ;  /* 0x0000000010107212 */ /* 0x000fe200078e30ff */
[----:B------:R-:W0:Y:S02]  /*1250*/  @P1 LDC.64 R18, c[0x0][0x388] ;  /* 0x0000e200ff121b82 */ /* 0x000e240000000a00 */
[----:B------:R-:W2:Y:S04]  /*1260*/  SHFL.IDX PT, R12, R4, 0x4, 0x1f ;  /* 0x00801f00040c7f89 */ /* 0x000ea800000e0000 */
[----:B---3--:R3:W-:Y:S04]  /*1270*/  @P0 STG.E.U8 desc[UR4][R8.64], R13 ;  /* 0x0000000d08000986 */ /* 0x0087e8000c101104 */
[----:B-1----:R-:W4:Y:S01]  /*1280*/  @P1 LDG.E.U8 R15, desc[UR4][R2.64+0x60] ;  /* 0x00006004020f1981 */ /* 0x002f22000c1e1100 */
[----:B------:R-:W1:Y:S01]  /*1290*/  POPC R16, R16 ;  /* 0x0000001000107309 */ /* 0x000e620000000000 */
[----:B--2---:R-:W-:-:S02]  /*12a0*/  LOP3.LUT P0, RZ, R12, R7, RZ, 0xc0, !PT ;  /* 0x000000070cff7212 */ /* 0x004fc4000780c0ff */
[----:B-1----:R-:W-:-:S04]  /*12b0*/  IADD3 R11, PT, PT, R16, R11, R6 ;  /* 0x0000000b100b7210 */ /* 0x002fc80007ffe006 */
[----:B0-----:R-:W-:-:S05]  /*12c0*/  @P1 IADD3 R10, P2, PT, R11, R18, RZ ;  /* 0x000000120b0a1210 */ /* 0x001fca0007f5e0ff */
[----:B------:R-:W-:Y:S01]  /*12d0*/  @P1 IMAD.X R11, RZ, RZ, R19, P2 ;  /* 0x000000ffff0b1224 */ /* 0x000fe200010e0613 */
[----:B------:R-:W-:Y:S01]  /*12e0*/  SHFL.IDX PT, R9, R5, 0x3, 0x1f ;  /* 0x00601f0005097f89 */ /* 0x000fe200000e0000 */
[----:B------:R-:W-:Y:S01]  /*12f0*/  LOP3.LUT R12, R12, R0, RZ, 0x30, !PT ;  /* 0x000000000c0c7212 */ /* 0x000fe200078e30ff */
[----:B------:R-:W0:Y:S02]  /*1300*/  @P0 LDC.64 R18, c[0x0][0x388] ;  /* 0x0000e200ff120b82 */ /* 0x000e240000000a00 */
[----:B------:R-:W1:Y:S04]  /*1310*/  SHFL.IDX PT, R14, R4, 0x5, 0x1f ;  /* 0x00a01f00040e7f89 */ /* 0x000e6800000e0000 */
[----:B----4-:R2:W-:Y:S04]  /*1320*/  @P1 STG.E.U8 desc[UR4][R10.64], R15 ;  /* 0x0000000f0a001986 */ /* 0x0105e8000c101104 */
[----:B---3--:R-:W3:Y:S01]  /*1330*/  @P0 LDG.E.U8 R13, desc[UR4][R2.64+0x80] ;  /* 0x00008004020d0981 */ /* 0x008ee2000c1e1100 */
[----:B------:R-:W4:Y:S01]  /*1340*/  POPC R12, R12 ;  /* 0x0000000c000c7309 */ /* 0x000f220000000000 */
[----:B-1----:R-:W-:-:S02]  /*1350*/  LOP3.LUT P1, RZ, R14, R7, RZ, 0xc0, !PT ;  /* 0x000000070eff7212 */ /* 0x002fc4000782c0ff */
[----:B----4-:R-:W-:-:S04]  /*1360*/  IADD3 R9, PT, PT, R12, R9, R6 ;  /* 0x000000090c097210 */ /* 0x010fc80007ffe006 */
[----:B0-----:R-:W-:-:S05]  /*1370*/  @P0 IADD3 R8, P2, PT, R9, R18, RZ ;  /* 0x0000001209080210 */ /* 0x001fca0007f5e0ff */
[----:B------:R-:W-:Y:S01]  /*1380*/  @P0 IMAD.X R9, RZ, RZ, R19, P2 ;  /* 0x000000ffff090224 */ /* 0x000fe200010e0613 */
[----:B------:R-:W-:Y:S01]  /*1390*/  SHFL.IDX PT, R11, R5, 0x4, 0x1f ;  /* 0x00801f00050b7f89 */ /* 0x000fe200000e0000 */
[----:B------:R-:W-:Y:S01]  /*13a0*/  LOP3.LUT R14, R14, R0, RZ, 0x30, !PT ;  /* 0x000000000e0e7212 */ /* 0x000fe200078e30ff */
[----:B------:R-:W0:Y:S02]  /*13b0*/  @P1 LDC.64 R18, c[0x0][0x388] ;  /* 0x0000e200ff121b82 */ /* 0x000e240000000a00 */
[----:B------:R-:W1:Y:S04]  /*13c0*/  SHFL.IDX PT, R16, R4, 0x6, 0x1f ;  /* 0x00c01f0004107f89 */ /* 0x000e6800000e0000 */
[----:B---3--:R3:W-:Y:S04]  /*13d0*/  @P0 STG.E.U8 desc[UR4][R8.64], R13 ;  /* 0x0000000d08000986 */ /* 0x0087e8000c101104 */
[----:B--2---:R-:W2:Y:S01]  /*13e0*/  @P1 LDG.E.U8 R15, desc[UR4][R2.64+0xa0] ;  /* 0x0000a004020f1981 */ /* 0x004ea2000c1e1100 */
        /* <DEDUP_REMOVED lines=9> */
[----:B--2---:R2:W-:Y:S04]  /*1480*/  @P1 STG.E.U8 desc[UR4][R10.64], R15 ;  /* 0x0000000f0a001986 */ /* 0x0045e8000c101104 */
        /* <DEDUP_REMOVED lines=267> */
[----:B------:R2:W1:Y:S01]  /*2540*/  SHFL.IDX PT, R7, R5, 0x1e, 0x1f ;  /* 0x03c01f0005077f89 */ /* 0x00046200000e0000 */
[----:B----4-:R-:W-:-:S04]  /*2550*/  IADD3 R9, PT, PT, R16, R9, R6 ;  /* 0x0000000910097210 */ /* 0x010fc80007ffe006 */
[----:B0-----:R-:W-:-:S05]  /*2560*/  @P0 IADD3 R8, P2, PT, R9, R18, RZ ;  /* 0x0000001209080210 */ /* 0x001fca0007f5e0ff */
[----:B------:R-:W-:-:S05]  /*2570*/  @P0 IMAD.X R9, RZ, RZ, R19, P2 ;  /* 0x000000ffff090224 */ /* 0x000fca00010e0613 */
[----:B---3--:R2:W-:Y:S01]  /*2580*/  @P0 STG.E.U8 desc[UR4][R8.64], R13 ;  /* 0x0000000d08000986 */ /* 0x0085e2000c101104 */
[----:B-1----:R-:W-:Y:S05]  /*2590*/  @!P1 EXIT ;  /* 0x000000000000994d */ /* 0x002fea0003800000 */
[----:B------:R-:W3:Y:S01]  /*25a0*/  LDG.E.U8 R3, desc[UR4][R2.64+0x3e0] ;  /* 0x0003e00402037981 */ /* 0x000ee2000c1e1100 */
[----:B------:R-:W-:Y:S01]  /*25b0*/  LOP3.LUT R0, R4, R0, RZ, 0x30, !PT ;  /* 0x0000000004007212 */ /* 0x000fe200078e30ff */
[----:B------:R-:W0:Y:S05]  /*25c0*/  LDCU.64 UR6, c[0x0][0x388] ;  /* 0x00007100ff0677ac */ /* 0x000e2a0008000a00 */
[----:B------:R-:W1:Y:S02]  /*25d0*/  POPC R0, R0 ;  /* 0x0000000000007309 */ /* 0x000e640000000000 */
[----:B-1----:R-:W-:-:S04]  /*25e0*/  IADD3 R7, PT, PT, R0, R7, R6 ;  /* 0x0000000700077210 */ /* 0x002fc80007ffe006 */
[----:B0-----:R-:W-:-:S05]  /*25f0*/  IADD3 R4, P0, PT, R7, UR6, RZ ;  /* 0x0000000607047c10 */ /* 0x001fca000ff1e0ff */
[----:B--2---:R-:W-:-:S05]  /*2600*/  IMAD.X R5, RZ, RZ, UR7, P0 ;  /* 0x00000007ff057e24 */ /* 0x004fca00080e06ff */
[----:B---3--:R-:W-:Y:S01]  /*2610*/  STG.E.U8 desc[UR4][R4.64], R3 ;  /* 0x0000000304007986 */ /* 0x008fe2000c101104 */
[----:B------:R-:W-:Y:S05]  /*2620*/  EXIT ;  /* 0x000000000000794d */ /* 0x000fea0003800000 */
.L_x_3:
[----:B------:R-:W-:-:S00]  /*2630*/  BRA `(.L_x_3) ;  /* 0xfffffffc00fc7947 */ /* 0x000fc0000383ffff */
[----:B------:R-:W-:-:S00]  /*2640*/  NOP ;  /* 0x0000000000007918 */ /* 0x000fc00000000000 */
        /* <DEDUP_REMOVED lines=11> */
.L_x_4:


//--------------------- .nv.shared.reserved.0     --------------------------
	.section	.nv.shared.reserved.0,"aw",@nobits
	.weak		__nv_reservedSMEM_offset_0_alias
	.size		__nv_reservedSMEM_offset_0_alias, 0, 64
	.other		__nv_reservedSMEM_offset_0_alias,@"STO_CUDA_RESERVED_SHARED STV_DEFAULT"
__nv_reservedSMEM_offset_0_alias:
	.zero		0
	.zero		64


//--------------------- .nv.constant0._Z12hybridKernelPhS_hPj --------------------------
	.section	.nv.constant0._Z12hybridKernelPhS_hPj,"a",@progbits
	.sectionflags	@""
	.align	4
.nv.constant0._Z12hybridKernelPhS_hPj:
	.zero		928


//--------------------- SYMBOLS --------------------------

	.type		.nv.reservedSmem.offset0,@object
	.size		.nv.reservedSmem.offset0,0x4
